// auto-generated by cutlass_sweep.gemm — config: {"arch": "sm_100", "cluster_m": 1, "cluster_n": 2, "dtype": "e5m2", "stages": 3, "tile_k": 128, "tile_m": 128, "tile_n": 128}
#include "cutlass/cutlass.h"
#include "cutlass/gemm/collective/collective_builder.hpp"
#include "cutlass/gemm/device/gemm_universal_adapter.h"
#include "cutlass/gemm/kernel/gemm_universal.hpp"
#include "cutlass/epilogue/collective/collective_builder.hpp"

using ElemA = cutlass::float_e5m2_t;
using ElemB = cutlass::float_e5m2_t;
using ElemCD = cutlass::float_e5m2_t;
using Acc  = float;
using TileShape    = cute::Shape<cute::_128, cute::_128, cute::_128>;
using ClusterShape = cute::Shape<cute::_1, cute::_2, cute::_1>;

using CollectiveEpilogue = typename cutlass::epilogue::collective::CollectiveBuilder<
    cutlass::arch::Sm100, cutlass::arch::OpClassTensorOp,
    TileShape, ClusterShape,
    cutlass::epilogue::collective::EpilogueTileAuto,
    Acc, Acc,
    ElemCD, cutlass::layout::RowMajor, 128 / cutlass::sizeof_bits<ElemCD>::value,
    ElemCD, cutlass::layout::RowMajor, 128 / cutlass::sizeof_bits<ElemCD>::value,
    cutlass::epilogue::collective::EpilogueScheduleAuto
  >::CollectiveOp;

using CollectiveMainloop = typename cutlass::gemm::collective::CollectiveBuilder<
    cutlass::arch::Sm100, cutlass::arch::OpClassTensorOp,
    ElemA, cutlass::layout::RowMajor, 128 / cutlass::sizeof_bits<ElemA>::value,
    ElemB, cutlass::layout::ColumnMajor, 128 / cutlass::sizeof_bits<ElemB>::value,
    Acc,
    TileShape, ClusterShape,
    cutlass::gemm::collective::StageCount<3>,
    cutlass::gemm::collective::KernelScheduleAuto
  >::CollectiveOp;

using GemmKernel = cutlass::gemm::kernel::GemmUniversal<
    cute::Shape<int,int,int,int>,
    CollectiveMainloop,
    CollectiveEpilogue
>;
using Gemm = cutlass::gemm::device::GemmUniversalAdapter<GemmKernel>;

// Force the device kernel symbol into the cubin without needing a host main.
auto* _anchor = &cutlass::device_kernel<GemmKernel>;


// ===== COMPILED SASS (sm_100a) =====

	.target	sm_100a

	.elftype	@"ET_EXEC"


//--------------------- .note.nv.tkinfo           --------------------------
	.section	.note.nv.tkinfo,"",@"SHT_NOTE"
	.sectionflags	@"SHF_NOTE_NV_TKINFO"
	.tkinfo
        /*0018*/ 	.word	0x00000002
        /*0030*/ 	.string	""
        /*0030*/ 	.string	"ptxas"
        /*0030*/ 	.string	"Cuda compilation tools, release 13.0, V13.0.88"
        /*0030*/ 	.string	"Build cuda_13.0.r13.0/compiler.36424714_0"
        /*0030*/ 	.string	"-arch sm_100a -m 64 "



//--------------------- .note.nv.cuinfo           --------------------------
	.section	.note.nv.cuinfo,"",@"SHT_NOTE"
	.sectionflags	@"SHF_NOTE_NV_CUINFO"
        /*0018*/ 	.short	0x0002
        /*001a*/ 	.short	0x0064
        /*001c*/ 	.short	0x0082
	.zero		2


//--------------------- .nv.info                  --------------------------
	.section	.nv.info,"",@"SHT_CUDA_INFO"
	.align	4


	//----- nvinfo : EIATTR_REGCOUNT
	.align		4
        /*0000*/ 	.byte	0x04, 0x2f
        /*0002*/ 	.short	(.L_19 - .L_18)
	.align		4
.L_18:
        /*0004*/ 	.word	index@(_ZN7cutlass13device_kernelINS_4gemm6kernel13GemmUniversalIN4cute5tupleIJiiiiEEENS1_10collective13CollectiveMmaINS1_35MainloopSm100TmaUmmaWarpSpecializedILi3ELi2ELi4ENS5_IJNS4_1CILi1EEENSA_ILi2EEESB_EEEEENS5_IJNSA_ILi128EEESF_SF_EEENS_12float_e5m2_tENS5_IJlSB_lEEESH_SI_NS4_8TiledMMAINS4_8MMA_AtomIJNS4_10MMA_TraitsINS4_19SM100_MMA_F8F6F4_SSEJSH_SH_fSF_SF_NS4_17integral_constantINS4_4UMMA5MajorELSP_0EEESQ_NSN_INSO_7ScaleInELSR_0EEESS_EEEEEENS4_6LayoutINS5_IJSB_SB_SB_EEENS5_IJNSA_ILi0EEESX_SX_EEEEENS5_IJNS4_10UnderscoreES10_S10_EEEEENS4_23SM90_TMA_LOAD_MULTICASTENS4_14ComposedLayoutINS4_7SwizzleILi3ELi4ELi3EEENS4_18smem_ptr_flag_bitsILi8EEENSV_INS5_IJNSA_ILi8EEESF_EEENS5_IJSF_SB_EEEEEEEvNS4_8identityENS4_13SM90_TMA_LOADES1D_vS1E_EENS_8epilogue10collective18CollectiveEpilogueINS1H_23Sm100TmaWarpSpecializedILi2ELi2ELi64ELb0ELb0EEEJSG_NS5_IJNSV_ISF_SB_EENSV_INSA_ILi64EEESB_EEEEESH_SI_SH_SI_NS1H_6fusion15FusionCallbacksIS1L_NS1Q_17LinearCombinationISH_fSH_fLNS_15FloatRoundStyleE2EEESG_S1P_JEEENS4_5SM1004TMEM4LOAD26SM100_TMEM_LOAD_32dp32b64xES1F_NS14_INS15_ILi2ELi4ELi3EEES18_NSV_INS5_IJS19_S1N_EEENS5_IJS1N_SB_EEEEEEENS4_39AutoVectorizingCopyWithAssumedAlignmentILi128EEENS4_14SM90_TMA_STOREES24_S26_S26_EEEvvEEEEvNT_6ParamsE)
        /*0008*/ 	.word	0x000000cf


	//----- nvinfo : EIATTR_FRAME_SIZE
	.align		4
.L_19:
        /*000c*/ 	.byte	0x04, 0x11
        /*000e*/ 	.short	(.L_21 - .L_20)
	.align		4
.L_20:
        /*0010*/ 	.word	index@($__internal_2_$__cuda_sm10x_tcgen05_guardrail_trap_unallocated_columns_being_dealloced)
        /*0014*/ 	.word	0x00000000


	//----- nvinfo : EIATTR_FRAME_SIZE
	.align		4
.L_21:
        /*0018*/ 	.byte	0x04, 0x11
        /*001a*/ 	.short	(.L_23 - .L_22)
	.align		4
.L_22:
        /*001c*/ 	.word	index@($__internal_1_$__cuda_sm10x_tcgen05_guardrail_trap_phase_invalid_during_alloc)
        /*0020*/ 	.word	0x00000000


	//----- nvinfo : EIATTR_FRAME_SIZE
	.align		4
.L_23:
        /*0024*/ 	.byte	0x04, 0x11
        /*0026*/ 	.short	(.L_25 - .L_24)
	.align		4
.L_24:
        /*0028*/ 	.word	index@($__internal_0_$__cuda_sm10x_tcgen05_guardrail_trap_col_being_dealloced_not_returned_by_alloc)
        /*002c*/ 	.word	0x00000000


	//----- nvinfo : EIATTR_FRAME_SIZE
	.align		4
.L_25:
        /*0030*/ 	.byte	0x04, 0x11
        /*0032*/ 	.short	(.L_27 - .L_26)
	.align		4
.L_26:
        /*0034*/ 	.word	index@(_ZN7cutlass13device_kernelINS_4gemm6kernel13GemmUniversalIN4cute5tupleIJiiiiEEENS1_10collective13CollectiveMmaINS1_35MainloopSm100TmaUmmaWarpSpecializedILi3ELi2ELi4ENS5_IJNS4_1CILi1EEENSA_ILi2EEESB_EEEEENS5_IJNSA_ILi128EEESF_SF_EEENS_12float_e5m2_tENS5_IJlSB_lEEESH_SI_NS4_8TiledMMAINS4_8MMA_AtomIJNS4_10MMA_TraitsINS4_19SM100_MMA_F8F6F4_SSEJSH_SH_fSF_SF_NS4_17integral_constantINS4_4UMMA5MajorELSP_0EEESQ_NSN_INSO_7ScaleInELSR_0EEESS_EEEEEENS4_6LayoutINS5_IJSB_SB_SB_EEENS5_IJNSA_ILi0EEESX_SX_EEEEENS5_IJNS4_10UnderscoreES10_S10_EEEEENS4_23SM90_TMA_LOAD_MULTICASTENS4_14ComposedLayoutINS4_7SwizzleILi3ELi4ELi3EEENS4_18smem_ptr_flag_bitsILi8EEENSV_INS5_IJNSA_ILi8EEESF_EEENS5_IJSF_SB_EEEEEEEvNS4_8identityENS4_13SM90_TMA_LOADES1D_vS1E_EENS_8epilogue10collective18CollectiveEpilogueINS1H_23Sm100TmaWarpSpecializedILi2ELi2ELi64ELb0ELb0EEEJSG_NS5_IJNSV_ISF_SB_EENSV_INSA_ILi64EEESB_EEEEESH_SI_SH_SI_NS1H_6fusion15FusionCallbacksIS1L_NS1Q_17LinearCombinationISH_fSH_fLNS_15FloatRoundStyleE2EEESG_S1P_JEEENS4_5SM1004TMEM4LOAD26SM100_TMEM_LOAD_32dp32b64xES1F_NS14_INS15_ILi2ELi4ELi3EEES18_NSV_INS5_IJS19_S1N_EEENS5_IJS1N_SB_EEEEEEENS4_39AutoVectorizingCopyWithAssumedAlignmentILi128EEENS4_14SM90_TMA_STOREES24_S26_S26_EEEvvEEEEvNT_6ParamsE)
        /*0038*/ 	.word	0x00000000


	//----- nvinfo : EIATTR_MIN_STACK_SIZE
	.align		4
.L_27:
        /*003c*/ 	.byte	0x04, 0x12
        /*003e*/ 	.short	(.L_29 - .L_28)
	.align		4
.L_28:
        /*0040*/ 	.word	index@(_ZN7cutlass13device_kernelINS_4gemm6kernel13GemmUniversalIN4cute5tupleIJiiiiEEENS1_10collective13CollectiveMmaINS1_35MainloopSm100TmaUmmaWarpSpecializedILi3ELi2ELi4ENS5_IJNS4_1CILi1EEENSA_ILi2EEESB_EEEEENS5_IJNSA_ILi128EEESF_SF_EEENS_12float_e5m2_tENS5_IJlSB_lEEESH_SI_NS4_8TiledMMAINS4_8MMA_AtomIJNS4_10MMA_TraitsINS4_19SM100_MMA_F8F6F4_SSEJSH_SH_fSF_SF_NS4_17integral_constantINS4_4UMMA5MajorELSP_0EEESQ_NSN_INSO_7ScaleInELSR_0EEESS_EEEEEENS4_6LayoutINS5_IJSB_SB_SB_EEENS5_IJNSA_ILi0EEESX_SX_EEEEENS5_IJNS4_10UnderscoreES10_S10_EEEEENS4_23SM90_TMA_LOAD_MULTICASTENS4_14ComposedLayoutINS4_7SwizzleILi3ELi4ELi3EEENS4_18smem_ptr_flag_bitsILi8EEENSV_INS5_IJNSA_ILi8EEESF_EEENS5_IJSF_SB_EEEEEEEvNS4_8identityENS4_13SM90_TMA_LOADES1D_vS1E_EENS_8epilogue10collective18CollectiveEpilogueINS1H_23Sm100TmaWarpSpecializedILi2ELi2ELi64ELb0ELb0EEEJSG_NS5_IJNSV_ISF_SB_EENSV_INSA_ILi64EEESB_EEEEESH_SI_SH_SI_NS1H_6fusion15FusionCallbacksIS1L_NS1Q_17LinearCombinationISH_fSH_fLNS_15FloatRoundStyleE2EEESG_S1P_JEEENS4_5SM1004TMEM4LOAD26SM100_TMEM_LOAD_32dp32b64xES1F_NS14_INS15_ILi2ELi4ELi3EEES18_NSV_INS5_IJS19_S1N_EEENS5_IJS1N_SB_EEEEEEENS4_39AutoVectorizingCopyWithAssumedAlignmentILi128EEENS4_14SM90_TMA_STOREES24_S26_S26_EEEvvEEEEvNT_6ParamsE)
        /*0044*/ 	.word	0x00000000
.L_29:


//--------------------- .nv.compat                --------------------------
	.section	.nv.compat,"",@"SHT_CUDA_COMPAT_INFO"
	.align	4
        /*0000*/ 	.byte	0x02, 0x09, 0x01, 0x00, 0x02, 0x02, 0x02, 0x00, 0x02, 0x05, 0x05, 0x00, 0x03, 0x07, 0x01, 0x01
        /*0010*/ 	.byte	0x02, 0x03, 0x01, 0x00, 0x02, 0x06, 0x01, 0x00, 0x04, 0x0b, 0x08, 0x00, 0x09, 0x00, 0x00, 0x00
        /*0020*/ 	.byte	0x00, 0x00, 0x00, 0x00


//--------------------- .nv.info._ZN7cutlass13device_kernelINS_4gemm6kernel13GemmUniversalIN4cute5tupleIJiiiiEEENS1_10collective13CollectiveMmaINS1_35MainloopSm100TmaUmmaWarpSpecializedILi3ELi2ELi4ENS5_IJNS4_1CILi1EEENSA_ILi2EEESB_EEEEENS5_IJNSA_ILi128EEESF_SF_EEENS_12float_e5m2_tENS5_IJlSB_lEEESH_SI_NS4_8TiledMMAINS4_8MMA_AtomIJNS4_10MMA_TraitsINS4_19SM100_MMA_F8F6F4_SSEJSH_SH_fSF_SF_NS4_17integral_constantINS4_4UMMA5MajorELSP_0EEESQ_NSN_INSO_7ScaleInELSR_0EEESS_EEEEEENS4_6LayoutINS5_IJSB_SB_SB_EEENS5_IJNSA_ILi0EEESX_SX_EEEEENS5_IJNS4_10UnderscoreES10_S10_EEEEENS4_23SM90_TMA_LOAD_MULTICASTENS4_14ComposedLayoutINS4_7SwizzleILi3ELi4ELi3EEENS4_18smem_ptr_flag_bitsILi8EEENSV_INS5_IJNSA_ILi8EEESF_EEENS5_IJSF_SB_EEEEEEEvNS4_8identityENS4_13SM90_TMA_LOADES1D_vS1E_EENS_8epilogue10collective18CollectiveEpilogueINS1H_23Sm100TmaWarpSpecializedILi2ELi2ELi64ELb0ELb0EEEJSG_NS5_IJNSV_ISF_SB_EENSV_INSA_ILi64EEESB_EEEEESH_SI_SH_SI_NS1H_6fusion15FusionCallbacksIS1L_NS1Q_17LinearCombinationISH_fSH_fLNS_15FloatRoundStyleE2EEESG_S1P_JEEENS4_5SM1004TMEM4LOAD26SM100_TMEM_LOAD_32dp32b64xES1F_NS14_INS15_ILi2ELi4ELi3EEES18_NSV_INS5_IJS19_S1N_EEENS5_IJS1N_SB_EEEEEEENS4_39AutoVectorizingCopyWithAssumedAlignmentILi128EEENS4_14SM90_TMA_STOREES24_S26_S26_EEEvvEEEEvNT_6ParamsE --------------------------
	.section	.nv.info._ZN7cutlass13device_kernelINS_4gemm6kernel13GemmUniversalIN4cute5tupleIJiiiiEEENS1_10collective13CollectiveMmaINS1_35MainloopSm100TmaUmmaWarpSpecializedILi3ELi2ELi4ENS5_IJNS4_1CILi1EEENSA_ILi2EEESB_EEEEENS5_IJNSA_ILi128EEESF_SF_EEENS_12float_e5m2_tENS5_IJlSB_lEEESH_SI_NS4_8TiledMMAINS4_8MMA_AtomIJNS4_10MMA_TraitsINS4_19SM100_MMA_F8F6F4_SSEJSH_SH_fSF_SF_NS4_17integral_constantINS4_4UMMA5MajorELSP_0EEESQ_NSN_INSO_7ScaleInELSR_0EEESS_EEEEEENS4_6LayoutINS5_IJSB_SB_SB_EEENS5_IJNSA_ILi0EEESX_SX_EEEEENS5_IJNS4_10UnderscoreES10_S10_EEEEENS4_23SM90_TMA_LOAD_MULTICASTENS4_14ComposedLayoutINS4_7SwizzleILi3ELi4ELi3EEENS4_18smem_ptr_flag_bitsILi8EEENSV_INS5_IJNSA_ILi8EEESF_EEENS5_IJSF_SB_EEEEEEEvNS4_8identityENS4_13SM90_TMA_LOADES1D_vS1E_EENS_8epilogue10collective18CollectiveEpilogueINS1H_23Sm100TmaWarpSpecializedILi2ELi2ELi64ELb0ELb0EEEJSG_NS5_IJNSV_ISF_SB_EENSV_INSA_ILi64EEESB_EEEEESH_SI_SH_SI_NS1H_6fusion15FusionCallbacksIS1L_NS1Q_17LinearCombinationISH_fSH_fLNS_15FloatRoundStyleE2EEESG_S1P_JEEENS4_5SM1004TMEM4LOAD26SM100_TMEM_LOAD_32dp32b64xES1F_NS14_INS15_ILi2ELi4ELi3EEES18_NSV_INS5_IJS19_S1N_EEENS5_IJS1N_SB_EEEEEEENS4_39AutoVectorizingCopyWithAssumedAlignmentILi128EEENS4_14SM90_TMA_STOREES24_S26_S26_EEEvvEEEEvNT_6ParamsE,"",@"SHT_CUDA_INFO"
	.sectionflags	@""
	.align	4


	//----- nvinfo : EIATTR_CUDA_API_VERSION
	.align		4
        /*0000*/ 	.byte	0x04, 0x37
        /*0002*/ 	.short	(.L_31 - .L_30)
.L_30:
        /*0004*/ 	.word	0x00000082


	//----- nvinfo : EIATTR_KPARAM_INFO
	.align		4
.L_31:
        /*0008*/ 	.byte	0x04, 0x17
        /*000a*/ 	.short	(.L_33 - .L_32)
.L_32:
        /*000c*/ 	.word	0x00000000
        /*0010*/ 	.short	0x0000
        /*0012*/ 	.short	0x0000
        /*0014*/ 	.byte	0x00, 0xf0, 0x01, 0x20


	//----- nvinfo : EIATTR_AT_ENTRY_FRAGMENTS
	.align		4
.L_33:
        /*0018*/ 	.byte	0x04, 0x4f
        /*001a*/ 	.short	(.L_35 - .L_34)


	//   ....[0]....
.L_34:
        /*001c*/ 	.word	0x00000006


	//----- nvinfo : EIATTR_RESERVED_SMEM_USED
	.align		4
.L_35:
        /*0020*/ 	.byte	0x01, 0x41
	.zero		2


	//----- nvinfo : EIATTR_SPARSE_MMA_MASK
	.align		4
        /*0024*/ 	.byte	0x03, 0x50
        /*0026*/ 	.short	0x0000


	//----- nvinfo : EIATTR_TCGEN05_1CTA_USED
	.align		4
        /*0028*/ 	.byte	0x01, 0x51
	.zero		2


	//----- nvinfo : EIATTR_MAXREG_COUNT
	.align		4
        /*002c*/ 	.byte	0x03, 0x1b
        /*002e*/ 	.short	0x00ff


	//----- nvinfo : EIATTR_NUM_BARRIERS
	.align		4
        /*0030*/ 	.byte	0x02, 0x4c
        /*0032*/ 	.byte	0x07
	.zero		1


	//----- nvinfo : EIATTR_EXTERNS
	.align		4
        /*0034*/ 	.byte	0x04, 0x0f
        /*0036*/ 	.short	(.L_37 - .L_36)


	//   ....[0]....
	.align		4
.L_36:
        /*0038*/ 	.word	index@(__assertfail)


	//----- nvinfo : EIATTR_MERCURY_ISA_VERSION
	.align		4
.L_37:
        /*003c*/ 	.byte	0x03, 0x5f
        /*003e*/ 	.short	0x0101


	//----- nvinfo : EIATTR_INT_WARP_WIDE_INSTR_OFFSETS
	.align		4
        /*0040*/ 	.byte	0x04, 0x31
        /*0042*/ 	.short	(.L_39 - .L_38)


	//   ....[0]....
.L_38:
        /*0044*/ 	.word	0x00003b80


	//   ....[1]....
        /*0048*/ 	.word	0x00003ba0


	//   ....[2]....
        /*004c*/ 	.word	0x00003bd0


	//   ....[3]....
        /*0050*/ 	.word	0x000046f0


	//   ....[4]....
        /*0054*/ 	.word	0x00004760


	//   ....[5]....
        /*0058*/ 	.word	0x00004840


	//   ....[6]....
        /*005c*/ 	.word	0x000048f0


	//----- nvinfo : EIATTR_COOP_GROUP_MASK_REGIDS
	.align		4
.L_39:
        /*0060*/ 	.byte	0x04, 0x29
        /*0062*/ 	.short	(.L_41 - .L_40)


	//   ....[0]....
.L_40:
        /*0064*/ 	.word	0xffffffff


	//   ....[1]....
        /*0068*/ 	.word	0xffffffff


	//   ....[2]....
        /*006c*/ 	.word	0xffffffff


	//   ....[3]....
        /*0070*/ 	.word	0xffffffff


	//   ....[4]....
        /*0074*/ 	.word	0xffffffff


	//   ....[5]....
        /*0078*/ 	.word	0xffffffff


	//   ....[6]....
        /*007c*/ 	.word	0xffffffff


	//   ....[7]....
        /*0080*/ 	.word	0xffffffff


	//   ....[8]....
        /*0084*/ 	.word	0xffffffff


	//   ....[9]....
        /*0088*/ 	.word	0xffffffff


	//   ....[10]....
        /*008c*/ 	.word	0xffffffff


	//   ....[11]....
        /*0090*/ 	.word	0xffffffff


	//   ....[12]....
        /*0094*/ 	.word	0xffffffff


	//   ....[13]....
        /*0098*/ 	.word	0xffffffff


	//----- nvinfo : EIATTR_COOP_GROUP_INSTR_OFFSETS
	.align		4
.L_41:
        /*009c*/ 	.byte	0x04, 0x28
        /*009e*/ 	.short	(.L_43 - .L_42)


	//   ....[0]....
.L_42:
        /*00a0*/ 	.word	0x00000080


	//   ....[1]....
        /*00a4*/ 	.word	0x000004f0


	//   ....[2]....
        /*00a8*/ 	.word	0x00000680


	//   ....[3]....
        /*00ac*/ 	.word	0x000007e0


	//   ....[4]....
        /*00b0*/ 	.word	0x000008e0


	//   ....[5]....
        /*00b4*/ 	.word	0x00000a50


	//   ....[6]....
        /*00b8*/ 	.word	0x00000bf0


	//   ....[7]....
        /*00bc*/ 	.word	0x00000da0


	//   ....[8]....
        /*00c0*/ 	.word	0x00001fb0


	//   ....[9]....
        /*00c4*/ 	.word	0x00002dd0


	//   ....[10]....
        /*00c8*/ 	.word	0x00002fe0


	//   ....[11]....
        /*00cc*/ 	.word	0x00003010


	//   ....[12]....
        /*00d0*/ 	.word	0x00003a60


	//   ....[13]....
        /*00d4*/ 	.word	0x00003c90


	//----- nvinfo : EIATTR_VRC_CTA_INIT_COUNT
	.align		4
.L_43:
        /*00d8*/ 	.byte	0x02, 0x4a
        /*00da*/ 	.byte	0x80
	.zero		1


	//----- nvinfo : EIATTR_SYSCALL_OFFSETS
	.align		4
        /*00dc*/ 	.byte	0x04, 0x46
        /*00de*/ 	.short	(.L_45 - .L_44)


	//   ....[0]....
.L_44:
        /*00e0*/ 	.word	0x000054f0


	//   ....[1]....
        /*00e4*/ 	.word	0x00005630


	//   ....[2]....
        /*00e8*/ 	.word	0x00005ec0


	//   ....[3]....
        /*00ec*/ 	.word	0x000074d0


	//----- nvinfo : EIATTR_MBARRIER_INSTR_OFFSETS
	.align		4
.L_45:
        /*00f0*/ 	.byte	0x04, 0x39
        /*00f2*/ 	.short	(.L_47 - .L_46)


	//   ....[0]....
.L_46:
        /*00f4*/ 	.word	0x00000610
        /*00f8*/ 	.word	0x000000ff
        /*00fc*/ 	.word	0x00000000
        /*0100*/ 	.short	0x0100
        /*0102*/ 	.byte	0x04
	.zero		1


	//   ....[1]....
        /*0104*/ 	.word	0x00000620
        /*0108*/ 	.word	0x000000ff
        /*010c*/ 	.word	0x00000018
        /*0110*/ 	.short	0x0100
        /*0112*/ 	.byte	0x04
	.zero		1


	//   ....[2]....
        /*0114*/ 	.word	0x00000630
        /*0118*/ 	.word	0x000000ff
        /*011c*/ 	.word	0x00000008
        /*0120*/ 	.short	0x0100
        /*0122*/ 	.byte	0x04
	.zero		1


	//   ....[3]....
        /*0124*/ 	.word	0x00000640
        /*0128*/ 	.word	0x000000ff
        /*012c*/ 	.word	0x00000020
        /*0130*/ 	.short	0x0100
        /*0132*/ 	.byte	0x04
	.zero		1


	//   ....[4]....
        /*0134*/ 	.word	0x00000650
        /*0138*/ 	.word	0x000000ff
        /*013c*/ 	.word	0x00000010
        /*0140*/ 	.short	0x0100
        /*0142*/ 	.byte	0x04
	.zero		1


	//   ....[5]....
        /*0144*/ 	.word	0x00000660
        /*0148*/ 	.word	0x000000ff
        /*014c*/ 	.word	0x00000028
        /*0150*/ 	.short	0x0100
        /*0152*/ 	.byte	0x04
	.zero		1


	//   ....[6]....
        /*0154*/ 	.word	0x00000790
        /*0158*/ 	.word	0x000000ff
        /*015c*/ 	.word	0x00000030
        /*0160*/ 	.short	0x0100
        /*0162*/ 	.byte	0x04
	.zero		1


	//   ....[7]....
        /*0164*/ 	.word	0x000007a0
        /*0168*/ 	.word	0x000000ff
        /*016c*/ 	.word	0x00000040
        /*0170*/ 	.short	0x0100
        /*0172*/ 	.byte	0x04
	.zero		1


	//   ....[8]....
        /*0174*/ 	.word	0x000007b0
        /*0178*/ 	.word	0x000000ff
        /*017c*/ 	.word	0x00000038
        /*0180*/ 	.short	0x0100
        /*0182*/ 	.byte	0x04
	.zero		1


	//   ....[9]....
        /*0184*/ 	.word	0x000007c0
        /*0188*/ 	.word	0x000000ff
        /*018c*/ 	.word	0x00000048
        /*0190*/ 	.short	0x0100
        /*0192*/ 	.byte	0x04
	.zero		1


	//   ....[10]....
        /*0194*/ 	.word	0x000008b0
        /*0198*/ 	.word	0x000000ff
        /*019c*/ 	.word	0x00000050
        /*01a0*/ 	.short	0x0100
        /*01a2*/ 	.byte	0x06
	.zero		1


	//   ....[11]....
        /*01a4*/ 	.word	0x000008c0
        /*01a8*/ 	.word	0x000000ff
        /*01ac*/ 	.word	0x00000058
        /*01b0*/ 	.short	0x0100
        /*01b2*/ 	.byte	0x06
	.zero		1


	//   ....[12]....
        /*01b4*/ 	.word	0x00000a00
        /*01b8*/ 	.word	0x000000ff
        /*01bc*/ 	.word	0x00000060
        /*01c0*/ 	.short	0x0100
        /*01c2*/ 	.byte	0x06
	.zero		1


	//   ....[13]....
        /*01c4*/ 	.word	0x00000a10
        /*01c8*/ 	.word	0x000000ff
        /*01cc*/ 	.word	0x00000070
        /*01d0*/ 	.short	0x0100
        /*01d2*/ 	.byte	0x06
	.zero		1


	//   ....[14]....
        /*01d4*/ 	.word	0x00000a20
        /*01d8*/ 	.word	0x000000ff
        /*01dc*/ 	.word	0x00000068
        /*01e0*/ 	.short	0x0100
        /*01e2*/ 	.byte	0x06
	.zero		1


	//   ....[15]....
        /*01e4*/ 	.word	0x00000a30
        /*01e8*/ 	.word	0x000000ff
        /*01ec*/ 	.word	0x00000078
        /*01f0*/ 	.short	0x0100
        /*01f2*/ 	.byte	0x06
	.zero		1


	//   ....[16]....
        /*01f4*/ 	.word	0x00000b60
        /*01f8*/ 	.word	0x000000ff
        /*01fc*/ 	.word	0x00000080
        /*0200*/ 	.short	0x0100
        /*0202*/ 	.byte	0x04
	.zero		1


	//   ....[17]....
        /*0204*/ 	.word	0x00000b70
        /*0208*/ 	.word	0x000000ff
        /*020c*/ 	.word	0x000000a0
        /*0210*/ 	.short	0x0100
        /*0212*/ 	.byte	0x04
	.zero		1


	//   ....[18]....
        /*0214*/ 	.word	0x00000b80
        /*0218*/ 	.word	0x000000ff
        /*021c*/ 	.word	0x00000088
        /*0220*/ 	.short	0x0100
        /*0222*/ 	.byte	0x04
	.zero		1


	//   ....[19]....
        /*0224*/ 	.word	0x00000b90
        /*0228*/ 	.word	0x000000ff
        /*022c*/ 	.word	0x000000a8
        /*0230*/ 	.short	0x0100
        /*0232*/ 	.byte	0x04
	.zero		1


	//   ....[20]....
        /*0234*/ 	.word	0x00000ba0
        /*0238*/ 	.word	0x000000ff
        /*023c*/ 	.word	0x00000090
        /*0240*/ 	.short	0x0100
        /*0242*/ 	.byte	0x04
	.zero		1


	//   ....[21]....
        /*0244*/ 	.word	0x00000bb0
        /*0248*/ 	.word	0x000000ff
        /*024c*/ 	.word	0x000000b0
        /*0250*/ 	.short	0x0100
        /*0252*/ 	.byte	0x04
	.zero		1


	//   ....[22]....
        /*0254*/ 	.word	0x00000bc0
        /*0258*/ 	.word	0x000000ff
        /*025c*/ 	.word	0x00000098
        /*0260*/ 	.short	0x0100
        /*0262*/ 	.byte	0x04
	.zero		1


	//   ....[23]....
        /*0264*/ 	.word	0x00000bd0
        /*0268*/ 	.word	0x000000ff
        /*026c*/ 	.word	0x000000b8
        /*0270*/ 	.short	0x0100
        /*0272*/ 	.byte	0x04
	.zero		1


	//   ....[24]....
        /*0274*/ 	.word	0x00000cc0
        /*0278*/ 	.word	0x000000ff
        /*027c*/ 	.word	0x000000c0
        /*0280*/ 	.short	0x0100
        /*0282*/ 	.byte	0x04
	.zero		1


	//   ....[25]....
        /*0284*/ 	.word	0x00000cd0
        /*0288*/ 	.word	0x000000ff
        /*028c*/ 	.word	0x000000d0
        /*0290*/ 	.short	0x0100
        /*0292*/ 	.byte	0x04
	.zero		1


	//   ....[26]....
        /*0294*/ 	.word	0x00000ce0
        /*0298*/ 	.word	0x000000ff
        /*029c*/ 	.word	0x000000c8
        /*02a0*/ 	.short	0x0100
        /*02a2*/ 	.byte	0x04
	.zero		1


	//   ....[27]....
        /*02a4*/ 	.word	0x00000cf0
        /*02a8*/ 	.word	0x000000ff
        /*02ac*/ 	.word	0x000000d8
        /*02b0*/ 	.short	0x0100
        /*02b2*/ 	.byte	0x04
	.zero		1


	//   ....[28]....
        /*02b4*/ 	.word	0x00001830
        /*02b8*/ 	.word	0x00000003
        /*02bc*/ 	.word	0x000000d0
        /*02c0*/ 	.short	0x010a
        /*02c2*/ 	.byte	0xff
	.zero		1


	//   ....[29]....
        /*02c4*/ 	.word	0x00001860
        /*02c8*/ 	.word	0x00000003
        /*02cc*/ 	.word	0x000000c0
        /*02d0*/ 	.short	0x0101
        /*02d2*/ 	.byte	0xff
	.zero		1


	//   ....[30]....
        /*02d4*/ 	.word	0x00001930
        /*02d8*/ 	.word	0x000000ff
        /*02dc*/ 	.word	0x00000018
        /*02e0*/ 	.short	0x010a
        /*02e2*/ 	.byte	0x04
	.zero		1


	//   ....[31]....
        /*02e4*/ 	.word	0x000019b0
        /*02e8*/ 	.word	0x000000ff
        /*02ec*/ 	.word	0x00000018
        /*02f0*/ 	.short	0x010a
        /*02f2*/ 	.byte	0x21
	.zero		1


	//   ....[32]....
        /*02f4*/ 	.word	0x00001b50
        /*02f8*/ 	.word	0x000000ff
        /*02fc*/ 	.word	0x00000018
        /*0300*/ 	.short	0x010a
        /*0302*/ 	.byte	0x08
	.zero		1


	//   ....[33]....
        /*0304*/ 	.word	0x00001c60
        /*0308*/ 	.word	0x000000ff
        /*030c*/ 	.word	0x00000058
        /*0310*/ 	.short	0x0101
        /*0312*/ 	.byte	0x06
	.zero		1


	//   ....[34]....
        /*0314*/ 	.word	0x00001c80
        /*0318*/ 	.word	0x000000ff
        /*031c*/ 	.word	0x00000018
        /*0320*/ 	.short	0x010a
        /*0322*/ 	.byte	0x04
	.zero		1


	//   ....[35]....
        /*0324*/ 	.word	0x00001d00
        /*0328*/ 	.word	0x000000ff
        /*032c*/ 	.word	0x00000018
        /*0330*/ 	.short	0x010a
        /*0332*/ 	.byte	0x11
	.zero		1


	//   ....[36]....
        /*0334*/ 	.word	0x00001ea0
        /*0338*/ 	.word	0x000000ff
        /*033c*/ 	.word	0x00000018
        /*0340*/ 	.short	0x010a
        /*0342*/ 	.byte	0x07
	.zero		1


	//   ....[37]....
        /*0344*/ 	.word	0x00001fe0
        /*0348*/ 	.word	0x00000003
        /*034c*/ 	.word	0x00000060
        /*0350*/ 	.short	0x010a
        /*0352*/ 	.byte	0xff
	.zero		1


	//   ....[38]....
        /*0354*/ 	.word	0x00002130
        /*0358*/ 	.word	0x00000000
        /*035c*/ 	.word	0x00000000
        /*0360*/ 	.short	0x0101
        /*0362*/ 	.byte	0xff
	.zero		1


	//   ....[39]....
        /*0364*/ 	.word	0x000026e0
        /*0368*/ 	.word	0x000000ff
        /*036c*/ 	.word	0x00000000
        /*0370*/ 	.short	0x010a
        /*0372*/ 	.byte	0x04
	.zero		1


	//   ....[40]....
        /*0374*/ 	.word	0x00002770
        /*0378*/ 	.word	0x000000ff
        /*037c*/ 	.word	0x00000000
        /*0380*/ 	.short	0x010a
        /*0382*/ 	.byte	0x05
	.zero		1


	//   ....[41]....
        /*0384*/ 	.word	0x00002810
        /*0388*/ 	.word	0x00000000
        /*038c*/ 	.word	0x00000000
        /*0390*/ 	.short	0x010a
        /*0392*/ 	.byte	0xff
	.zero		1


	//   ....[42]....
        /*0394*/ 	.word	0x00002930
        /*0398*/ 	.word	0x00000002
        /*039c*/ 	.word	0x000000c0
        /*03a0*/ 	.short	0x010a
        /*03a2*/ 	.byte	0xff
	.zero		1


	//   ....[43]....
        /*03a4*/ 	.word	0x00002990
        /*03a8*/ 	.word	0x00000004
        /*03ac*/ 	.word	0x00000000
        /*03b0*/ 	.short	0x0101
        /*03b2*/ 	.byte	0xff
	.zero		1


	//   ....[44]....
        /*03b4*/ 	.word	0x000029b0
        /*03b8*/ 	.word	0x000000ff
        /*03bc*/ 	.word	0x00000070
        /*03c0*/ 	.short	0x010a
        /*03c2*/ 	.byte	0x04
	.zero		1


	//   ....[45]....
        /*03c4*/ 	.word	0x00002ad0
        /*03c8*/ 	.word	0x00000002
        /*03cc*/ 	.word	0x00000060
        /*03d0*/ 	.short	0x010a
        /*03d2*/ 	.byte	0xff
	.zero		1


	//   ....[46]....
        /*03d4*/ 	.word	0x00002be0
        /*03d8*/ 	.word	0x00000002
        /*03dc*/ 	.word	0x00000000
        /*03e0*/ 	.short	0x0101
        /*03e2*/ 	.byte	0xff
	.zero		1


	//   ....[47]....
        /*03e4*/ 	.word	0x00002c70
        /*03e8*/ 	.word	0x000000ff
        /*03ec*/ 	.word	0x00000070
        /*03f0*/ 	.short	0x0106
        /*03f2*/ 	.byte	0x04
	.zero		1


	//   ....[48]....
        /*03f4*/ 	.word	0x00002c90
        /*03f8*/ 	.word	0x000000ff
        /*03fc*/ 	.word	0x00000070
        /*0400*/ 	.short	0x010a
        /*0402*/ 	.byte	0x04
	.zero		1


	//   ....[49]....
        /*0404*/ 	.word	0x00002d20
        /*0408*/ 	.word	0x000000ff
        /*040c*/ 	.word	0x00000070
        /*0410*/ 	.short	0x0106
        /*0412*/ 	.byte	0x07
	.zero		1


	//   ....[50]....
        /*0414*/ 	.word	0x00002d60
        /*0418*/ 	.word	0x00000000
        /*041c*/ 	.word	0x00000070
        /*0420*/ 	.short	0x010a
        /*0422*/ 	.byte	0xff
	.zero		1


	//   ....[51]....
        /*0424*/ 	.word	0x000032b0
        /*0428*/ 	.word	0x00000000
        /*042c*/ 	.word	0x00000060
        /*0430*/ 	.short	0x010a
        /*0432*/ 	.byte	0xff
	.zero		1


	//   ....[52]....
        /*0434*/ 	.word	0x000033c0
        /*0438*/ 	.word	0x00000003
        /*043c*/ 	.word	0x00000000
        /*0440*/ 	.short	0x0101
        /*0442*/ 	.byte	0xff
	.zero		1


	//   ....[53]....
        /*0444*/ 	.word	0x000033d0
        /*0448*/ 	.word	0x000000ff
        /*044c*/ 	.word	0x00000000
        /*0450*/ 	.short	0x010a
        /*0452*/ 	.byte	0x04
	.zero		1


	//   ....[54]....
        /*0454*/ 	.word	0x000033f0
        /*0458*/ 	.word	0x000000ff
        /*045c*/ 	.word	0x000000a0
        /*0460*/ 	.short	0x010a
        /*0462*/ 	.byte	0x1e
	.zero		1


	//   ....[55]....
        /*0464*/ 	.word	0x000034c0
        /*0468*/ 	.word	0x000000ff
        /*046c*/ 	.word	0x00000000
        /*0470*/ 	.short	0x010a
        /*0472*/ 	.byte	0x05
	.zero		1


	//   ....[56]....
        /*0474*/ 	.word	0x00003600
        /*0478*/ 	.word	0x000000ff
        /*047c*/ 	.word	0x00000000
        /*0480*/ 	.short	0x010a
        /*0482*/ 	.byte	0x04
	.zero		1


	//   ....[57]....
        /*0484*/ 	.word	0x00003890
        /*0488*/ 	.word	0x000000ff
        /*048c*/ 	.word	0x00000000
        /*0490*/ 	.short	0x010a
        /*0492*/ 	.byte	0x04
	.zero		1


	//   ....[58]....
        /*0494*/ 	.word	0x00003920
        /*0498*/ 	.word	0x000000ff
        /*049c*/ 	.word	0x00000000
        /*04a0*/ 	.short	0x010a
        /*04a2*/ 	.byte	0x05
	.zero		1


	//   ....[59]....
        /*04a4*/ 	.word	0x000039b0
        /*04a8*/ 	.word	0x000000ff
        /*04ac*/ 	.word	0x00000000
        /*04b0*/ 	.short	0x010a
        /*04b2*/ 	.byte	0x05
	.zero		1


	//   ....[60]....
        /*04b4*/ 	.word	0x00003a40
        /*04b8*/ 	.word	0x000000ff
        /*04bc*/ 	.word	0x00000000
        /*04c0*/ 	.short	0x010a
        /*04c2*/ 	.byte	0x04
	.zero		1


	//   ....[61]....
        /*04c4*/ 	.word	0x00003ef0
        /*04c8*/ 	.word	0x0000000c
        /*04cc*/ 	.word	0x00000060
        /*04d0*/ 	.short	0x010a
        /*04d2*/ 	.byte	0xff
	.zero		1


	//   ....[62]....
        /*04d4*/ 	.word	0x00004060
        /*04d8*/ 	.word	0x00000000
        /*04dc*/ 	.word	0x00000000
        /*04e0*/ 	.short	0x0101
        /*04e2*/ 	.byte	0xff
	.zero		1


	//   ....[63]....
        /*04e4*/ 	.word	0x000044f0
        /*04e8*/ 	.word	0x000000ff
        /*04ec*/ 	.word	0x00000058
        /*04f0*/ 	.short	0x010a
        /*04f2*/ 	.byte	0x15
	.zero		1


	//   ....[64]....
        /*04f4*/ 	.word	0x00004670
        /*04f8*/ 	.word	0x000000ff
        /*04fc*/ 	.word	0x00000040
        /*0500*/ 	.short	0x010a
        /*0502*/ 	.byte	0x15
	.zero		1


	//   ....[65]....
        /*0504*/ 	.word	0x000047f0
        /*0508*/ 	.word	0x000000ff
        /*050c*/ 	.word	0x00000030
        /*0510*/ 	.short	0x010b
        /*0512*/ 	.byte	0x15
	.zero		1


	//   ....[66]....
        /*0514*/ 	.word	0x00004800
        /*0518*/ 	.word	0x000000ff
        /*051c*/ 	.word	0x00000000
        /*0520*/ 	.short	0x0101
        /*0522*/ 	.byte	0x06
	.zero		1


	//   ....[67]....
        /*0524*/ 	.word	0x00004810
        /*0528*/ 	.word	0x000000ff
        /*052c*/ 	.word	0x00000048
        /*0530*/ 	.short	0x010a
        /*0532*/ 	.byte	0x15
	.zero		1


	//   ....[68]....
        /*0534*/ 	.word	0x00004a00
        /*0538*/ 	.word	0x000000ff
        /*053c*/ 	.word	0x00000038
        /*0540*/ 	.short	0x010b
        /*0542*/ 	.byte	0x15
	.zero		1


	//   ....[69]....
        /*0544*/ 	.word	0x00004a10
        /*0548*/ 	.word	0x000000ff
        /*054c*/ 	.word	0x00000000
        /*0550*/ 	.short	0x0101
        /*0552*/ 	.byte	0x21
	.zero		1


	//   ....[70]....
        /*0554*/ 	.word	0x00004a40
        /*0558*/ 	.word	0x000000ff
        /*055c*/ 	.word	0x00000040
        /*0560*/ 	.short	0x010a
        /*0562*/ 	.byte	0x15
	.zero		1


	//   ....[71]....
        /*0564*/ 	.word	0x00004a80
        /*0568*/ 	.word	0x00000000
        /*056c*/ 	.word	0x00000048
        /*0570*/ 	.short	0x010a
        /*0572*/ 	.byte	0xff
	.zero		1


	//   ....[72]....
        /*0574*/ 	.word	0x00004d90
        /*0578*/ 	.word	0x00000003
        /*057c*/ 	.word	0x00000060
        /*0580*/ 	.short	0x010a
        /*0582*/ 	.byte	0xff
	.zero		1


	//   ....[73]....
        /*0584*/ 	.word	0x00004f10
        /*0588*/ 	.word	0x00000000
        /*058c*/ 	.word	0x00000000
        /*0590*/ 	.short	0x0101
        /*0592*/ 	.byte	0xff
	.zero		1


	//   ....[74]....
        /*0594*/ 	.word	0x00005a60
        /*0598*/ 	.word	0x00000003
        /*059c*/ 	.word	0x00000030
        /*05a0*/ 	.short	0x010a
        /*05a2*/ 	.byte	0xff
	.zero		1


	//   ....[75]....
        /*05a4*/ 	.word	0x00005aa0
        /*05a8*/ 	.word	0x000000ba
        /*05ac*/ 	.word	0x00000080
        /*05b0*/ 	.short	0x010a
        /*05b2*/ 	.byte	0xff
	.zero		1


	//   ....[76]....
        /*05b4*/ 	.word	0x00005bd0
        /*05b8*/ 	.word	0x00000003
        /*05bc*/ 	.word	0x00000030
        /*05c0*/ 	.short	0x010a
        /*05c2*/ 	.byte	0xff
	.zero		1


	//   ....[77]....
        /*05c4*/ 	.word	0x00005d10
        /*05c8*/ 	.word	0x00000000
        /*05cc*/ 	.word	0x00000000
        /*05d0*/ 	.short	0x0101
        /*05d2*/ 	.byte	0xff
	.zero		1


	//   ....[78]....
        /*05d4*/ 	.word	0x00005d90
        /*05d8*/ 	.word	0x000000ba
        /*05dc*/ 	.word	0x00000080
        /*05e0*/ 	.short	0x010a
        /*05e2*/ 	.byte	0xff
	.zero		1


	//   ....[79]....
        /*05e4*/ 	.word	0x00007140
        /*05e8*/ 	.word	0x000000c1
        /*05ec*/ 	.word	0x00000030
        /*05f0*/ 	.short	0x010a
        /*05f2*/ 	.byte	0xff
	.zero		1


	//   ....[80]....
        /*05f4*/ 	.word	0x00007210
        /*05f8*/ 	.word	0x000000c1
        /*05fc*/ 	.word	0x00000030
        /*0600*/ 	.short	0x010a
        /*0602*/ 	.byte	0xff
	.zero		1


	//   ....[81]....
        /*0604*/ 	.word	0x00007350
        /*0608*/ 	.word	0x00000000
        /*060c*/ 	.word	0x00000000
        /*0610*/ 	.short	0x0101
        /*0612*/ 	.byte	0xff
	.zero		1


	//   ....[82]....
        /*0614*/ 	.word	0x00007850
        /*0618*/ 	.word	0x000000ff
        /*061c*/ 	.word	0x00000000
        /*0620*/ 	.short	0x0101
        /*0622*/ 	.byte	0x04
	.zero		1


	//   ....[83]....
        /*0624*/ 	.word	0x00008800
        /*0628*/ 	.word	0x00000003
        /*062c*/ 	.word	0x000000d0
        /*0630*/ 	.short	0x010a
        /*0632*/ 	.byte	0xff
	.zero		1


	//   ....[84]....
        /*0634*/ 	.word	0x00008860
        /*0638*/ 	.word	0x00000000
        /*063c*/ 	.word	0x00000018
        /*0640*/ 	.short	0x010a
        /*0642*/ 	.byte	0xff
	.zero		1


	//   ....[85]....
        /*0644*/ 	.word	0x000088c0
        /*0648*/ 	.word	0x00000000
        /*064c*/ 	.word	0x00000018
        /*0650*/ 	.short	0x010a
        /*0652*/ 	.byte	0xff
	.zero		1


	//   ....[86]....
        /*0654*/ 	.word	0x00008910
        /*0658*/ 	.word	0x00000003
        /*065c*/ 	.word	0x00000060
        /*0660*/ 	.short	0x010a
        /*0662*/ 	.byte	0xff
	.zero		1


	//   ....[87]....
        /*0664*/ 	.word	0x00008970
        /*0668*/ 	.word	0x00000000
        /*066c*/ 	.word	0x00000000
        /*0670*/ 	.short	0x010a
        /*0672*/ 	.byte	0xff
	.zero		1


	//   ....[88]....
        /*0674*/ 	.word	0x000089d0
        /*0678*/ 	.word	0x00000000
        /*067c*/ 	.word	0x00000000
        /*0680*/ 	.short	0x010a
        /*0682*/ 	.byte	0xff
	.zero		1


	//   ....[89]....
        /*0684*/ 	.word	0x00008a20
        /*0688*/ 	.word	0x00000002
        /*068c*/ 	.word	0x000000c0
        /*0690*/ 	.short	0x010a
        /*0692*/ 	.byte	0xff
	.zero		1


	//   ....[90]....
        /*0694*/ 	.word	0x00008a80
        /*0698*/ 	.word	0x00000002
        /*069c*/ 	.word	0x00000070
        /*06a0*/ 	.short	0x010a
        /*06a2*/ 	.byte	0xff
	.zero		1


	//   ....[91]....
        /*06a4*/ 	.word	0x00008ad0
        /*06a8*/ 	.word	0x00000002
        /*06ac*/ 	.word	0x00000060
        /*06b0*/ 	.short	0x010a
        /*06b2*/ 	.byte	0xff
	.zero		1


	//   ....[92]....
        /*06b4*/ 	.word	0x00008b30
        /*06b8*/ 	.word	0x00000000
        /*06bc*/ 	.word	0x00000070
        /*06c0*/ 	.short	0x010a
        /*06c2*/ 	.byte	0xff
	.zero		1


	//   ....[93]....
        /*06c4*/ 	.word	0x00008b80
        /*06c8*/ 	.word	0x00000000
        /*06cc*/ 	.word	0x00000060
        /*06d0*/ 	.short	0x010a
        /*06d2*/ 	.byte	0xff
	.zero		1


	//   ....[94]....
        /*06d4*/ 	.word	0x00008be0
        /*06d8*/ 	.word	0x00000003
        /*06dc*/ 	.word	0x000000a0
        /*06e0*/ 	.short	0x010a
        /*06e2*/ 	.byte	0xff
	.zero		1


	//   ....[95]....
        /*06e4*/ 	.word	0x00008c40
        /*06e8*/ 	.word	0x00000000
        /*06ec*/ 	.word	0x00000000
        /*06f0*/ 	.short	0x010a
        /*06f2*/ 	.byte	0xff
	.zero		1


	//   ....[96]....
        /*06f4*/ 	.word	0x00008ca0
        /*06f8*/ 	.word	0x00000000
        /*06fc*/ 	.word	0x00000000
        /*0700*/ 	.short	0x010a
        /*0702*/ 	.byte	0xff
	.zero		1


	//   ....[97]....
        /*0704*/ 	.word	0x00008d00
        /*0708*/ 	.word	0x00000000
        /*070c*/ 	.word	0x00000000
        /*0710*/ 	.short	0x010a
        /*0712*/ 	.byte	0xff
	.zero		1


	//   ....[98]....
        /*0714*/ 	.word	0x00008d60
        /*0718*/ 	.word	0x00000000
        /*071c*/ 	.word	0x00000000
        /*0720*/ 	.short	0x010a
        /*0722*/ 	.byte	0xff
	.zero		1


	//   ....[99]....
        /*0724*/ 	.word	0x00008dc0
        /*0728*/ 	.word	0x00000000
        /*072c*/ 	.word	0x00000000
        /*0730*/ 	.short	0x010a
        /*0732*/ 	.byte	0xff
	.zero		1


	//   ....[100]....
        /*0734*/ 	.word	0x00008e10
        /*0738*/ 	.word	0x0000000c
        /*073c*/ 	.word	0x00000060
        /*0740*/ 	.short	0x010a
        /*0742*/ 	.byte	0xff
	.zero		1


	//   ....[101]....
        /*0744*/ 	.word	0x00008e70
        /*0748*/ 	.word	0x00000000
        /*074c*/ 	.word	0x00000058
        /*0750*/ 	.short	0x010a
        /*0752*/ 	.byte	0xff
	.zero		1


	//   ....[102]....
        /*0754*/ 	.word	0x00008ed0
        /*0758*/ 	.word	0x00000000
        /*075c*/ 	.word	0x00000040
        /*0760*/ 	.short	0x010a
        /*0762*/ 	.byte	0xff
	.zero		1


	//   ....[103]....
        /*0764*/ 	.word	0x00008f30
        /*0768*/ 	.word	0x00000000
        /*076c*/ 	.word	0x00000048
        /*0770*/ 	.short	0x010a
        /*0772*/ 	.byte	0xff
	.zero		1


	//   ....[104]....
        /*0774*/ 	.word	0x00008f90
        /*0778*/ 	.word	0x00000000
        /*077c*/ 	.word	0x00000040
        /*0780*/ 	.short	0x010a
        /*0782*/ 	.byte	0xff
	.zero		1


	//   ....[105]....
        /*0784*/ 	.word	0x00008fe0
        /*0788*/ 	.word	0x00000003
        /*078c*/ 	.word	0x00000060
        /*0790*/ 	.short	0x010a
        /*0792*/ 	.byte	0xff
	.zero		1


	//   ....[106]....
        /*0794*/ 	.word	0x00009030
        /*0798*/ 	.word	0x00000003
        /*079c*/ 	.word	0x00000030
        /*07a0*/ 	.short	0x010a
        /*07a2*/ 	.byte	0xff
	.zero		1


	//   ....[107]....
        /*07a4*/ 	.word	0x00009080
        /*07a8*/ 	.word	0x000000ba
        /*07ac*/ 	.word	0x00000080
        /*07b0*/ 	.short	0x010a
        /*07b2*/ 	.byte	0xff
	.zero		1


	//   ....[108]....
        /*07b4*/ 	.word	0x000090d0
        /*07b8*/ 	.word	0x000000c1
        /*07bc*/ 	.word	0x00000030
        /*07c0*/ 	.short	0x010a
        /*07c2*/ 	.byte	0xff
	.zero		1


	//----- nvinfo : EIATTR_NUM_MBARRIERS
	.align		4
.L_47:
        /*07c4*/ 	.byte	0x03, 0x38
        /*07c6*/ 	.short	0x001c


	//----- nvinfo : EIATTR_EXIT_INSTR_OFFSETS
	.align		4
        /*07c8*/ 	.byte	0x04, 0x1c
        /*07ca*/ 	.short	(.L_49 - .L_48)


	//   ....[0]....
.L_48:
        /*07cc*/ 	.word	0x00002840


	//   ....[1]....
        /*07d0*/ 	.word	0x00002d30


	//   ....[2]....
        /*07d4*/ 	.word	0x00002d90


	//   ....[3]....
        /*07d8*/ 	.word	0x00003ca0


	//   ....[4]....
        /*07dc*/ 	.word	0x00004ab0


	//   ....[5]....
        /*07e0*/ 	.word	0x00004af0


	//   ....[6]....
        /*07e4*/ 	.word	0x000087f0


	//----- nvinfo : EIATTR_MAX_THREADS
	.align		4
.L_49:
        /*07e8*/ 	.byte	0x04, 0x05
        /*07ea*/ 	.short	(.L_51 - .L_50)
.L_50:
        /*07ec*/ 	.word	0x00000100
        /*07f0*/ 	.word	0x00000001
        /*07f4*/ 	.word	0x00000001


	//----- nvinfo : EIATTR_CRS_STACK_SIZE
	.align		4
.L_51:
        /*07f8*/ 	.byte	0x04, 0x1e
        /*07fa*/ 	.short	(.L_53 - .L_52)
.L_52:
        /*07fc*/ 	.word	0x00000000


	//----- nvinfo : EIATTR_CBANK_PARAM_SIZE
	.align		4
.L_53:
        /*0800*/ 	.byte	0x03, 0x19
        /*0802*/ 	.short	0x0800


	//----- nvinfo : EIATTR_PARAM_CBANK
	.align		4
        /*0804*/ 	.byte	0x04, 0x0a
        /*0806*/ 	.short	(.L_55 - .L_54)
	.align		4
.L_54:
        /*0808*/ 	.word	index@(.nv.constant0._ZN7cutlass13device_kernelINS_4gemm6kernel13GemmUniversalIN4cute5tupleIJiiiiEEENS1_10collective13CollectiveMmaINS1_35MainloopSm100TmaUmmaWarpSpecializedILi3ELi2ELi4ENS5_IJNS4_1CILi1EEENSA_ILi2EEESB_EEEEENS5_IJNSA_ILi128EEESF_SF_EEENS_12float_e5m2_tENS5_IJlSB_lEEESH_SI_NS4_8TiledMMAINS4_8MMA_AtomIJNS4_10MMA_TraitsINS4_19SM100_MMA_F8F6F4_SSEJSH_SH_fSF_SF_NS4_17integral_constantINS4_4UMMA5MajorELSP_0EEESQ_NSN_INSO_7ScaleInELSR_0EEESS_EEEEEENS4_6LayoutINS5_IJSB_SB_SB_EEENS5_IJNSA_ILi0EEESX_SX_EEEEENS5_IJNS4_10UnderscoreES10_S10_EEEEENS4_23SM90_TMA_LOAD_MULTICASTENS4_14ComposedLayoutINS4_7SwizzleILi3ELi4ELi3EEENS4_18smem_ptr_flag_bitsILi8EEENSV_INS5_IJNSA_ILi8EEESF_EEENS5_IJSF_SB_EEEEEEEvNS4_8identityENS4_13SM90_TMA_LOADES1D_vS1E_EENS_8epilogue10collective18CollectiveEpilogueINS1H_23Sm100TmaWarpSpecializedILi2ELi2ELi64ELb0ELb0EEEJSG_NS5_IJNSV_ISF_SB_EENSV_INSA_ILi64EEESB_EEEEESH_SI_SH_SI_NS1H_6fusion15FusionCallbacksIS1L_NS1Q_17LinearCombinationISH_fSH_fLNS_15FloatRoundStyleE2EEESG_S1P_JEEENS4_5SM1004TMEM4LOAD26SM100_TMEM_LOAD_32dp32b64xES1F_NS14_INS15_ILi2ELi4ELi3EEES18_NSV_INS5_IJS19_S1N_EEENS5_IJS1N_SB_EEEEEEENS4_39AutoVectorizingCopyWithAssumedAlignmentILi128EEENS4_14SM90_TMA_STOREES24_S26_S26_EEEvvEEEEvNT_6ParamsE)
        /*080c*/ 	.short	0x0380
        /*080e*/ 	.short	0x0800


	//----- nvinfo : EIATTR_SW_WAR
	.align		4
.L_55:
        /*0810*/ 	.byte	0x04, 0x36
        /*0812*/ 	.short	(.L_57 - .L_56)
.L_56:
        /*0814*/ 	.word	0x00000008
.L_57:


//--------------------- .nv.callgraph             --------------------------
	.section	.nv.callgraph,"",@"SHT_CUDA_CALLGRAPH"
	.align	4
	.sectionentsize	8
	.align		4
        /*0000*/ 	.word	0x00000000
	.align		4
        /*0004*/ 	.word	0xffffffff
	.align		4
        /*0008*/ 	.word	index@(_ZN7cutlass13device_kernelINS_4gemm6kernel13GemmUniversalIN4cute5tupleIJiiiiEEENS1_10collective13CollectiveMmaINS1_35MainloopSm100TmaUmmaWarpSpecializedILi3ELi2ELi4ENS5_IJNS4_1CILi1EEENSA_ILi2EEESB_EEEEENS5_IJNSA_ILi128EEESF_SF_EEENS_12float_e5m2_tENS5_IJlSB_lEEESH_SI_NS4_8TiledMMAINS4_8MMA_AtomIJNS4_10MMA_TraitsINS4_19SM100_MMA_F8F6F4_SSEJSH_SH_fSF_SF_NS4_17integral_constantINS4_4UMMA5MajorELSP_0EEESQ_NSN_INSO_7ScaleInELSR_0EEESS_EEEEEENS4_6LayoutINS5_IJSB_SB_SB_EEENS5_IJNSA_ILi0EEESX_SX_EEEEENS5_IJNS4_10UnderscoreES10_S10_EEEEENS4_23SM90_TMA_LOAD_MULTICASTENS4_14ComposedLayoutINS4_7SwizzleILi3ELi4ELi3EEENS4_18smem_ptr_flag_bitsILi8EEENSV_INS5_IJNSA_ILi8EEESF_EEENS5_IJSF_SB_EEEEEEEvNS4_8identityENS4_13SM90_TMA_LOADES1D_vS1E_EENS_8epilogue10collective18CollectiveEpilogueINS1H_23Sm100TmaWarpSpecializedILi2ELi2ELi64ELb0ELb0EEEJSG_NS5_IJNSV_ISF_SB_EENSV_INSA_ILi64EEESB_EEEEESH_SI_SH_SI_NS1H_6fusion15FusionCallbacksIS1L_NS1Q_17LinearCombinationISH_fSH_fLNS_15FloatRoundStyleE2EEESG_S1P_JEEENS4_5SM1004TMEM4LOAD26SM100_TMEM_LOAD_32dp32b64xES1F_NS14_INS15_ILi2ELi4ELi3EEES18_NSV_INS5_IJS19_S1N_EEENS5_IJS1N_SB_EEEEEEENS4_39AutoVectorizingCopyWithAssumedAlignmentILi128EEENS4_14SM90_TMA_STOREES24_S26_S26_EEEvvEEEEvNT_6ParamsE)
	.align		4
        /*000c*/ 	.word	index@(__assertfail)
	.align		4
        /*0010*/ 	.word	0x00000000
	.align		4
        /*0014*/ 	.word	0xfffffffe
	.align		4
        /*0018*/ 	.word	0x00000000
	.align		4
        /*001c*/ 	.word	0xfffffffd
	.align		4
        /*0020*/ 	.word	0x00000000
	.align		4
        /*0024*/ 	.word	0xfffffffc


//--------------------- .nv.constant4             --------------------------
	.section	.nv.constant4,"a",@progbits
	.align	8
	.align		8
.nv.constant4:
        /*0000*/ 	.dword	__assertfail
	.align		8
        /*0008*/ 	.dword	__unnamed_1
	.align		8
        /*0010*/ 	.dword	__unnamed_2
	.align		8
        /*0018*/ 	.dword	_ZN39_INTERNAL_345e11d0_4_k_cu_ab785e3c_91584cuda3std3__45__cpo5beginE
	.align		8
        /*0020*/ 	.dword	_ZN39_INTERNAL_345e11d0_4_k_cu_ab785e3c_91584cuda3std3__45__cpo3endE
	.align		8
        /*0028*/ 	.dword	_ZN39_INTERNAL_345e11d0_4_k_cu_ab785e3c_91584cuda3std3__45__cpo6cbeginE
	.align		8
        /*0030*/ 	.dword	_ZN39_INTERNAL_345e11d0_4_k_cu_ab785e3c_91584cuda3std3__45__cpo4cendE
	.align		8
        /*0038*/ 	.dword	_ZN39_INTERNAL_345e11d0_4_k_cu_ab785e3c_91584cuda3std3__441_GLOBAL__N__345e11d0_4_k_cu_ab785e3c_91586ignoreE
	.align		8
        /*0040*/ 	.dword	_ZN39_INTERNAL_345e11d0_4_k_cu_ab785e3c_91584cuda3std3__419piecewise_constructE
	.align		8
        /*0048*/ 	.dword	_ZN39_INTERNAL_345e11d0_4_k_cu_ab785e3c_91584cuda3std3__48in_placeE
	.align		8
        /*0050*/ 	.dword	_ZN39_INTERNAL_345e11d0_4_k_cu_ab785e3c_91584cuda3std6ranges3__45__cpo4swapE
	.align		8
        /*0058*/ 	.dword	_ZN39_INTERNAL_345e11d0_4_k_cu_ab785e3c_91584cuda3std6ranges3__45__cpo9iter_moveE
	.align		8
        /*0060*/ 	.dword	_ZN39_INTERNAL_345e11d0_4_k_cu_ab785e3c_91584cute7productE
	.align		8
        /*0068*/ 	.dword	_ZN39_INTERNAL_345e11d0_4_k_cu_ab785e3c_91584cute1_E
	.align		8
        /*0070*/ 	.dword	$str$25
	.align		8
        /*0078*/ 	.dword	$str$26
	.align		8
        /*0080*/ 	.dword	$str$27
	.align		8
        /*0088*/ 	.dword	$str$28


//--------------------- .text._ZN7cutlass13device_kernelINS_4gemm6kernel13GemmUniversalIN4cute5tupleIJiiiiEEENS1_10collective13CollectiveMmaINS1_35MainloopSm100TmaUmmaWarpSpecializedILi3ELi2ELi4ENS5_IJNS4_1CILi1EEENSA_ILi2EEESB_EEEEENS5_IJNSA_ILi128EEESF_SF_EEENS_12float_e5m2_tENS5_IJlSB_lEEESH_SI_NS4_8TiledMMAINS4_8MMA_AtomIJNS4_10MMA_TraitsINS4_19SM100_MMA_F8F6F4_SSEJSH_SH_fSF_SF_NS4_17integral_constantINS4_4UMMA5MajorELSP_0EEESQ_NSN_INSO_7ScaleInELSR_0EEESS_EEEEEENS4_6LayoutINS5_IJSB_SB_SB_EEENS5_IJNSA_ILi0EEESX_SX_EEEEENS5_IJNS4_10UnderscoreES10_S10_EEEEENS4_23SM90_TMA_LOAD_MULTICASTENS4_14ComposedLayoutINS4_7SwizzleILi3ELi4ELi3EEENS4_18smem_ptr_flag_bitsILi8EEENSV_INS5_IJNSA_ILi8EEESF_EEENS5_IJSF_SB_EEEEEEEvNS4_8identityENS4_13SM90_TMA_LOADES1D_vS1E_EENS_8epilogue10collective18CollectiveEpilogueINS1H_23Sm100TmaWarpSpecializedILi2ELi2ELi64ELb0ELb0EEEJSG_NS5_IJNSV_ISF_SB_EENSV_INSA_ILi64EEESB_EEEEESH_SI_SH_SI_NS1H_6fusion15FusionCallbacksIS1L_NS1Q_17LinearCombinationISH_fSH_fLNS_15FloatRoundStyleE2EEESG_S1P_JEEENS4_5SM1004TMEM4LOAD26SM100_TMEM_LOAD_32dp32b64xES1F_NS14_INS15_ILi2ELi4ELi3EEES18_NSV_INS5_IJS19_S1N_EEENS5_IJS1N_SB_EEEEEEENS4_39AutoVectorizingCopyWithAssumedAlignmentILi128EEENS4_14SM90_TMA_STOREES24_S26_S26_EEEvvEEEEvNT_6ParamsE --------------------------
	.section	.text._ZN7cutlass13device_kernelINS_4gemm6kernel13GemmUniversalIN4cute5tupleIJiiiiEEENS1_10collective13CollectiveMmaINS1_35MainloopSm100TmaUmmaWarpSpecializedILi3ELi2ELi4ENS5_IJNS4_1CILi1EEENSA_ILi2EEESB_EEEEENS5_IJNSA_ILi128EEESF_SF_EEENS_12float_e5m2_tENS5_IJlSB_lEEESH_SI_NS4_8TiledMMAINS4_8MMA_AtomIJNS4_10MMA_TraitsINS4_19SM100_MMA_F8F6F4_SSEJSH_SH_fSF_SF_NS4_17integral_constantINS4_4UMMA5MajorELSP_0EEESQ_NSN_INSO_7ScaleInELSR_0EEESS_EEEEEENS4_6LayoutINS5_IJSB_SB_SB_EEENS5_IJNSA_ILi0EEESX_SX_EEEEENS5_IJNS4_10UnderscoreES10_S10_EEEEENS4_23SM90_TMA_LOAD_MULTICASTENS4_14ComposedLayoutINS4_7SwizzleILi3ELi4ELi3EEENS4_18smem_ptr_flag_bitsILi8EEENSV_INS5_IJNSA_ILi8EEESF_EEENS5_IJSF_SB_EEEEEEEvNS4_8identityENS4_13SM90_TMA_LOADES1D_vS1E_EENS_8epilogue10collective18CollectiveEpilogueINS1H_23Sm100TmaWarpSpecializedILi2ELi2ELi64ELb0ELb0EEEJSG_NS5_IJNSV_ISF_SB_EENSV_INSA_ILi64EEESB_EEEEESH_SI_SH_SI_NS1H_6fusion15FusionCallbacksIS1L_NS1Q_17LinearCombinationISH_fSH_fLNS_15FloatRoundStyleE2EEESG_S1P_JEEENS4_5SM1004TMEM4LOAD26SM100_TMEM_LOAD_32dp32b64xES1F_NS14_INS15_ILi2ELi4ELi3EEES18_NSV_INS5_IJS19_S1N_EEENS5_IJS1N_SB_EEEEEEENS4_39AutoVectorizingCopyWithAssumedAlignmentILi128EEENS4_14SM90_TMA_STOREES24_S26_S26_EEEvvEEEEvNT_6ParamsE,"ax",@progbits
	.align	128
.text._ZN7cutlass13device_kernelINS_4gemm6kernel13GemmUniversalIN4cute5tupleIJiiiiEEENS1_10collective13CollectiveMmaINS1_35MainloopSm100TmaUmmaWarpSpecializedILi3ELi2ELi4ENS5_IJNS4_1CILi1EEENSA_ILi2EEESB_EEEEENS5_IJNSA_ILi128EEESF_SF_EEENS_12float_e5m2_tENS5_IJlSB_lEEESH_SI_NS4_8TiledMMAINS4_8MMA_AtomIJNS4_10MMA_TraitsINS4_19SM100_MMA_F8F6F4_SSEJSH_SH_fSF_SF_NS4_17integral_constantINS4_4UMMA5MajorELSP_0EEESQ_NSN_INSO_7ScaleInELSR_0EEESS_EEEEEENS4_6LayoutINS5_IJSB_SB_SB_EEENS5_IJNSA_ILi0EEESX_SX_EEEEENS5_IJNS4_10UnderscoreES10_S10_EEEEENS4_23SM90_TMA_LOAD_MULTICASTENS4_14ComposedLayoutINS4_7SwizzleILi3ELi4ELi3EEENS4_18smem_ptr_flag_bitsILi8EEENSV_INS5_IJNSA_ILi8EEESF_EEENS5_IJSF_SB_EEEEEEEvNS4_8identityENS4_13SM90_TMA_LOADES1D_vS1E_EENS_8epilogue10collective18CollectiveEpilogueINS1H_23Sm100TmaWarpSpecializedILi2ELi2ELi64ELb0ELb0EEEJSG_NS5_IJNSV_ISF_SB_EENSV_INSA_ILi64EEESB_EEEEESH_SI_SH_SI_NS1H_6fusion15FusionCallbacksIS1L_NS1Q_17LinearCombinationISH_fSH_fLNS_15FloatRoundStyleE2EEESG_S1P_JEEENS4_5SM1004TMEM4LOAD26SM100_TMEM_LOAD_32dp32b64xES1F_NS14_INS15_ILi2ELi4ELi3EEES18_NSV_INS5_IJS19_S1N_EEENS5_IJS1N_SB_EEEEEEENS4_39AutoVectorizingCopyWithAssumedAlignmentILi128EEENS4_14SM90_TMA_STOREES24_S26_S26_EEEvvEEEEvNT_6ParamsE:
        .type           _ZN7cutlass13device_kernelINS_4gemm6kernel13GemmUniversalIN4cute5tupleIJiiiiEEENS1_10collective13CollectiveMmaINS1_35MainloopSm100TmaUmmaWarpSpecializedILi3ELi2ELi4ENS5_IJNS4_1CILi1EEENSA_ILi2EEESB_EEEEENS5_IJNSA_ILi128EEESF_SF_EEENS_12float_e5m2_tENS5_IJlSB_lEEESH_SI_NS4_8TiledMMAINS4_8MMA_AtomIJNS4_10MMA_TraitsINS4_19SM100_MMA_F8F6F4_SSEJSH_SH_fSF_SF_NS4_17integral_constantINS4_4UMMA5MajorELSP_0EEESQ_NSN_INSO_7ScaleInELSR_0EEESS_EEEEEENS4_6LayoutINS5_IJSB_SB_SB_EEENS5_IJNSA_ILi0EEESX_SX_EEEEENS5_IJNS4_10UnderscoreES10_S10_EEEEENS4_23SM90_TMA_LOAD_MULTICASTENS4_14ComposedLayoutINS4_7SwizzleILi3ELi4ELi3EEENS4_18smem_ptr_flag_bitsILi8EEENSV_INS5_IJNSA_ILi8EEESF_EEENS5_IJSF_SB_EEEEEEEvNS4_8identityENS4_13SM90_TMA_LOADES1D_vS1E_EENS_8epilogue10collective18CollectiveEpilogueINS1H_23Sm100TmaWarpSpecializedILi2ELi2ELi64ELb0ELb0EEEJSG_NS5_IJNSV_ISF_SB_EENSV_INSA_ILi64EEESB_EEEEESH_SI_SH_SI_NS1H_6fusion15FusionCallbacksIS1L_NS1Q_17LinearCombinationISH_fSH_fLNS_15FloatRoundStyleE2EEESG_S1P_JEEENS4_5SM1004TMEM4LOAD26SM100_TMEM_LOAD_32dp32b64xES1F_NS14_INS15_ILi2ELi4ELi3EEES18_NSV_INS5_IJS19_S1N_EEENS5_IJS1N_SB_EEEEEEENS4_39AutoVectorizingCopyWithAssumedAlignmentILi128EEENS4_14SM90_TMA_STOREES24_S26_S26_EEEvvEEEEvNT_6ParamsE,@function
        .size           _ZN7cutlass13device_kernelINS_4gemm6kernel13GemmUniversalIN4cute5tupleIJiiiiEEENS1_10collective13CollectiveMmaINS1_35MainloopSm100TmaUmmaWarpSpecializedILi3ELi2ELi4ENS5_IJNS4_1CILi1EEENSA_ILi2EEESB_EEEEENS5_IJNSA_ILi128EEESF_SF_EEENS_12float_e5m2_tENS5_IJlSB_lEEESH_SI_NS4_8TiledMMAINS4_8MMA_AtomIJNS4_10MMA_TraitsINS4_19SM100_MMA_F8F6F4_SSEJSH_SH_fSF_SF_NS4_17integral_constantINS4_4UMMA5MajorELSP_0EEESQ_NSN_INSO_7ScaleInELSR_0EEESS_EEEEEENS4_6LayoutINS5_IJSB_SB_SB_EEENS5_IJNSA_ILi0EEESX_SX_EEEEENS5_IJNS4_10UnderscoreES10_S10_EEEEENS4_23SM90_TMA_LOAD_MULTICASTENS4_14ComposedLayoutINS4_7SwizzleILi3ELi4ELi3EEENS4_18smem_ptr_flag_bitsILi8EEENSV_INS5_IJNSA_ILi8EEESF_EEENS5_IJSF_SB_EEEEEEEvNS4_8identityENS4_13SM90_TMA_LOADES1D_vS1E_EENS_8epilogue10collective18CollectiveEpilogueINS1H_23Sm100TmaWarpSpecializedILi2ELi2ELi64ELb0ELb0EEEJSG_NS5_IJNSV_ISF_SB_EENSV_INSA_ILi64EEESB_EEEEESH_SI_SH_SI_NS1H_6fusion15FusionCallbacksIS1L_NS1Q_17LinearCombinationISH_fSH_fLNS_15FloatRoundStyleE2EEESG_S1P_JEEENS4_5SM1004TMEM4LOAD26SM100_TMEM_LOAD_32dp32b64xES1F_NS14_INS15_ILi2ELi4ELi3EEES18_NSV_INS5_IJS19_S1N_EEENS5_IJS1N_SB_EEEEEEENS4_39AutoVectorizingCopyWithAssumedAlignmentILi128EEENS4_14SM90_TMA_STOREES24_S26_S26_EEEvvEEEEvNT_6ParamsE,(.L_x_147 - _ZN7cutlass13device_kernelINS_4gemm6kernel13GemmUniversalIN4cute5tupleIJiiiiEEENS1_10collective13CollectiveMmaINS1_35MainloopSm100TmaUmmaWarpSpecializedILi3ELi2ELi4ENS5_IJNS4_1CILi1EEENSA_ILi2EEESB_EEEEENS5_IJNSA_ILi128EEESF_SF_EEENS_12float_e5m2_tENS5_IJlSB_lEEESH_SI_NS4_8TiledMMAINS4_8MMA_AtomIJNS4_10MMA_TraitsINS4_19SM100_MMA_F8F6F4_SSEJSH_SH_fSF_SF_NS4_17integral_constantINS4_4UMMA5MajorELSP_0EEESQ_NSN_INSO_7ScaleInELSR_0EEESS_EEEEEENS4_6LayoutINS5_IJSB_SB_SB_EEENS5_IJNSA_ILi0EEESX_SX_EEEEENS5_IJNS4_10UnderscoreES10_S10_EEEEENS4_23SM90_TMA_LOAD_MULTICASTENS4_14ComposedLayoutINS4_7SwizzleILi3ELi4ELi3EEENS4_18smem_ptr_flag_bitsILi8EEENSV_INS5_IJNSA_ILi8EEESF_EEENS5_IJSF_SB_EEEEEEEvNS4_8identityENS4_13SM90_TMA_LOADES1D_vS1E_EENS_8epilogue10collective18CollectiveEpilogueINS1H_23Sm100TmaWarpSpecializedILi2ELi2ELi64ELb0ELb0EEEJSG_NS5_IJNSV_ISF_SB_EENSV_INSA_ILi64EEESB_EEEEESH_SI_SH_SI_NS1H_6fusion15FusionCallbacksIS1L_NS1Q_17LinearCombinationISH_fSH_fLNS_15FloatRoundStyleE2EEESG_S1P_JEEENS4_5SM1004TMEM4LOAD26SM100_TMEM_LOAD_32dp32b64xES1F_NS14_INS15_ILi2ELi4ELi3EEES18_NSV_INS5_IJS19_S1N_EEENS5_IJS1N_SB_EEEEEEENS4_39AutoVectorizingCopyWithAssumedAlignmentILi128EEENS4_14SM90_TMA_STOREES24_S26_S26_EEEvvEEEEvNT_6ParamsE)
        .other          _ZN7cutlass13device_kernelINS_4gemm6kernel13GemmUniversalIN4cute5tupleIJiiiiEEENS1_10collective13CollectiveMmaINS1_35MainloopSm100TmaUmmaWarpSpecializedILi3ELi2ELi4ENS5_IJNS4_1CILi1EEENSA_ILi2EEESB_EEEEENS5_IJNSA_ILi128EEESF_SF_EEENS_12float_e5m2_tENS5_IJlSB_lEEESH_SI_NS4_8TiledMMAINS4_8MMA_AtomIJNS4_10MMA_TraitsINS4_19SM100_MMA_F8F6F4_SSEJSH_SH_fSF_SF_NS4_17integral_constantINS4_4UMMA5MajorELSP_0EEESQ_NSN_INSO_7ScaleInELSR_0EEESS_EEEEEENS4_6LayoutINS5_IJSB_SB_SB_EEENS5_IJNSA_ILi0EEESX_SX_EEEEENS5_IJNS4_10UnderscoreES10_S10_EEEEENS4_23SM90_TMA_LOAD_MULTICASTENS4_14ComposedLayoutINS4_7SwizzleILi3ELi4ELi3EEENS4_18smem_ptr_flag_bitsILi8EEENSV_INS5_IJNSA_ILi8EEESF_EEENS5_IJSF_SB_EEEEEEEvNS4_8identityENS4_13SM90_TMA_LOADES1D_vS1E_EENS_8epilogue10collective18CollectiveEpilogueINS1H_23Sm100TmaWarpSpecializedILi2ELi2ELi64ELb0ELb0EEEJSG_NS5_IJNSV_ISF_SB_EENSV_INSA_ILi64EEESB_EEEEESH_SI_SH_SI_NS1H_6fusion15FusionCallbacksIS1L_NS1Q_17LinearCombinationISH_fSH_fLNS_15FloatRoundStyleE2EEESG_S1P_JEEENS4_5SM1004TMEM4LOAD26SM100_TMEM_LOAD_32dp32b64xES1F_NS14_INS15_ILi2ELi4ELi3EEES18_NSV_INS5_IJS19_S1N_EEENS5_IJS1N_SB_EEEEEEENS4_39AutoVectorizingCopyWithAssumedAlignmentILi128EEENS4_14SM90_TMA_STOREES24_S26_S26_EEEvvEEEEvNT_6ParamsE,@"STO_CUDA_ENTRY STV_DEFAULT"
_ZN7cutlass13device_kernelINS_4gemm6kernel13GemmUniversalIN4cute5tupleIJiiiiEEENS1_10collective13CollectiveMmaINS1_35MainloopSm100TmaUmmaWarpSpecializedILi3ELi2ELi4ENS5_IJNS4_1CILi1EEENSA_ILi2EEESB_EEEEENS5_IJNSA_ILi128EEESF_SF_EEENS_12float_e5m2_tENS5_IJlSB_lEEESH_SI_NS4_8TiledMMAINS4_8MMA_AtomIJNS4_10MMA_TraitsINS4_19SM100_MMA_F8F6F4_SSEJSH_SH_fSF_SF_NS4_17integral_constantINS4_4UMMA5MajorELSP_0EEESQ_NSN_INSO_7ScaleInELSR_0EEESS_EEEEEENS4_6LayoutINS5_IJSB_SB_SB_EEENS5_IJNSA_ILi0EEESX_SX_EEEEENS5_IJNS4_10UnderscoreES10_S10_EEEEENS4_23SM90_TMA_LOAD_MULTICASTENS4_14ComposedLayoutINS4_7SwizzleILi3ELi4ELi3EEENS4_18smem_ptr_flag_bitsILi8EEENSV_INS5_IJNSA_ILi8EEESF_EEENS5_IJSF_SB_EEEEEEEvNS4_8identityENS4_13SM90_TMA_LOADES1D_vS1E_EENS_8epilogue10collective18CollectiveEpilogueINS1H_23Sm100TmaWarpSpecializedILi2ELi2ELi64ELb0ELb0EEEJSG_NS5_IJNSV_ISF_SB_EENSV_INSA_ILi64EEESB_EEEEESH_SI_SH_SI_NS1H_6fusion15FusionCallbacksIS1L_NS1Q_17LinearCombinationISH_fSH_fLNS_15FloatRoundStyleE2EEESG_S1P_JEEENS4_5SM1004TMEM4LOAD26SM100_TMEM_LOAD_32dp32b64xES1F_NS14_INS15_ILi2ELi4ELi3EEES18_NSV_INS5_IJS19_S1N_EEENS5_IJS1N_SB_EEEEEEENS4_39AutoVectorizingCopyWithAssumedAlignmentILi128EEENS4_14SM90_TMA_STOREES24_S26_S26_EEEvvEEEEvNT_6ParamsE:
[----:B------:R-:W1:Y:S01]  /*0000*/  LDC R1, c[0x0][0x37c] ;  /* 0x0000df00ff017b82 */ /* 0x000e620000000800 */
[----:B------:R-:W2:Y:S01]  /*0010*/  S2R R170, SR_TID.X ;  /* 0x0000000000aa7919 */ /* 0x000ea20000002100 */
[----:B------:R-:W3:Y:S01]  /*0020*/  LDCU.64 UR8, c[0x0][0x890] ;  /* 0x00011200ff0877ac */ /* 0x000ee20008000a00 */
[----:B------:R-:W-:Y:S02]  /*0030*/  PRMT R158, RZ, 0x7610, R158 ;  /* 0x00007610ff9e7816 */ /* 0x000fe4000000009e */
[----:B------:R-:W-:Y:S01]  /*0040*/  ELECT P3, URZ, PT ;  /* 0x0000000000ff782f */ /* 0x000fe20003860000 */
[----:B---3--:R-:W-:-:S04]  /*0050*/  UISETP.NE.U32.AND UP0, UPT, UR8, URZ, UPT ;  /* 0x000000ff0800728c */ /* 0x008fc8000bf05070 */
[----:B------:R-:W-:Y:S01]  /*0060*/  UISETP.NE.AND.EX UP0, UPT, UR9, URZ, UPT, UP0 ;  /* 0x000000ff0900728c */ /* 0x000fe2000bf05300 */
[----:B--2---:R-:W-:-:S05]  /*0070*/  SHF.R.U32.HI R159, RZ, 0x5, R170 ;  /* 0x00000005ff9f7819 */ /* 0x004fca00000116aa */
[----:B------:R-:W2:Y:S02]  /*0080*/  SHFL.IDX PT, R0, R159, RZ, 0x1f ;  /* 0x00001fff9f007589 */ /* 0x000ea400000e0000 */
[----:B--2---:R-:W-:Y:S01]  /*0090*/  R2UR UR17, R0 ;  /* 0x00000000001172ca */ /* 0x004fe200000e0000 */
[----:B-1----:R-:W-:-:S14]  /*00a0*/  BRA.U UP0, `(.L_x_0) ;  /* 0x0000000100307547 */ /* 0x002fdc000b800000 */
[----:B------:R-:W1:Y:S02]  /*00b0*/  LDCU.64 UR4, c[0x0][0x888] ;  /* 0x00011100ff0477ac */ /* 0x000e640008000a00 */
[----:B-1----:R-:W-:-:S04]  /*00c0*/  UISETP.NE.U32.AND UP0, UPT, UR4, URZ, UPT ;  /* 0x000000ff0400728c */ /* 0x002fc8000bf05070 */
[----:B------:R-:W-:-:S09]  /*00d0*/  UISETP.NE.AND.EX UP0, UPT, UR5, URZ, UPT, UP0 ;  /* 0x000000ff0500728c */ /* 0x000fd2000bf05300 */
[----:B------:R-:W-:Y:S05]  /*00e0*/  BRA.U !UP0, `(.L_x_1) ;  /* 0x0000000108147547 */ /* 0x000fea000b800000 */
[----:B------:R-:W1:Y:S01]  /*00f0*/  LDC.64 R2, c[0x0][0x888] ;  /* 0x00022200ff027b82 */ /* 0x000e620000000a00 */
[----:B------:R-:W1:Y:S02]  /*0100*/  LDCU.64 UR4, c[0x0][0x358] ;  /* 0x00006b00ff0477ac */ /* 0x000e640008000a00 */
[----:B-1----:R1:W5:Y:S01]  /*0110*/  LDG.E R73, desc[UR4][R2.64] ;  /* 0x0000000402497981 */ /* 0x002362000c1e1900 */
[----:B------:R-:W-:Y:S01]  /*0120*/  HFMA2 R158, -RZ, RZ, 0, 5.9604644775390625e-08 ;  /* 0x00000001ff9e7431 */ /* 0x000fe200000001ff */
[----:B------:R-:W-:Y:S05]  /*0130*/  BRA `(.L_x_0) ;  /* 0x00000000000c7947 */ /* 0x000fea0003800000 */
.L_x_1:
[----:B------:R-:W1:Y:S01]  /*0140*/  LDCU UR4, c[0x0][0x880] ;  /* 0x00011000ff0477ac */ /* 0x000e620008000800 */
[----:B------:R-:W-:Y:S01]  /*0150*/  HFMA2 R158, -RZ, RZ, 0, 5.9604644775390625e-08 ;  /* 0x00000001ff9e7431 */ /* 0x000fe200000001ff */
[----:B-1----:R-:W-:-:S07]  /*0160*/  MOV R73, UR4 ;  /* 0x0000000400497c02 */ /* 0x002fce0008000f00 */
.L_x_0:
[----:B------:R-:W2:Y:S02]  /*0170*/  LDCU.64 UR4, c[0x0][0x8b0] ;  /* 0x00011600ff0477ac */ /* 0x000ea40008000a00 */
[----:B--2---:R-:W-:-:S04]  /*0180*/  UISETP.NE.U32.AND UP0, UPT, UR4, URZ, UPT ;  /* 0x000000ff0400728c */ /* 0x004fc8000bf05070 */
[----:B------:R-:W-:-:S09]  /*0190*/  UISETP.NE.AND.EX UP0, UPT, UR5, URZ, UPT, UP0 ;  /* 0x000000ff0500728c */ /* 0x000fd2000bf05300 */
[----:B------:R-:W-:Y:S05]  /*01a0*/  BRA.U UP0, `(.L_x_2) ;  /* 0x0000000100287547 */ /* 0x000fea000b800000 */
[----:B------:R-:W2:Y:S02]  /*01b0*/  LDCU.64 UR4, c[0x0][0x8a8] ;  /* 0x00011500ff0477ac */ /* 0x000ea40008000a00 */
[----:B--2---:R-:W-:-:S04]  /*01c0*/  UISETP.NE.U32.AND UP0, UPT, UR4, URZ, UPT ;  /* 0x000000ff0400728c */ /* 0x004fc8000bf05070 */
[----:B------:R-:W-:-:S09]  /*01d0*/  UISETP.NE.AND.EX UP0, UPT, UR5, URZ, UPT, UP0 ;  /* 0x000000ff0500728c */ /* 0x000fd2000bf05300 */
[----:B------:R-:W-:Y:S05]  /*01e0*/  BRA.U !UP0, `(.L_x_3) ;  /* 0x0000000108107547 */ /* 0x000fea000b800000 */
[----:B------:R-:W2:Y:S01]  /*01f0*/  LDC.64 R70, c[0x0][0x8a8] ;  /* 0x00022a00ff467b82 */ /* 0x000ea20000000a00 */
[----:B------:R-:W2:Y:S02]  /*0200*/  LDCU.64 UR4, c[0x0][0x358] ;  /* 0x00006b00ff0477ac */ /* 0x000ea40008000a00 */
[----:B--2---:R2:W5:Y:S01]  /*0210*/  LDG.E R70, desc[UR4][R70.64] ;  /* 0x0000000446467981 */ /* 0x004562000c1e1900 */
[----:B------:R-:W-:Y:S05]  /*0220*/  BRA `(.L_x_2) ;  /* 0x0000000000087947 */ /* 0x000fea0003800000 */
.L_x_3:
[----:B------:R-:W2:Y:S02]  /*0230*/  LDCU UR4, c[0x0][0x8a0] ;  /* 0x00011400ff0477ac */ /* 0x000ea40008000800 */
[----:B--2---:R-:W-:Y:S02]  /*0240*/  MOV R70, UR4 ;  /* 0x0000000400467c02 */ /* 0x004fe40008000f00 */
.L_x_2:
[----:B------:R-:W-:Y:S01]  /*0250*/  IMAD.U32 R0, RZ, RZ, UR17 ;  /* 0x00000011ff007e24 */ /* 0x000fe2000f8e00ff */
[----:B------:R-:W-:Y:S04]  /*0260*/  BSSY.RECONVERGENT B0, `(.L_x_4) ;  /* 0x000000c000007945 */ /* 0x000fe80003800200 */
[C---:B------:R-:W-:Y:S02]  /*0270*/  ISETP.NE.OR P1, PT, R0.reuse, 0x1, !P3 ;  /* 0x000000010000780c */ /* 0x040fe40005f25670 */
[----:B------:R-:W-:-:S11]  /*0280*/  ISETP.NE.OR P0, PT, R0, 0x3, !P3 ;  /* 0x000000030000780c */ /* 0x000fd60005f05670 */
[----:B------:R-:W-:Y:S05]  /*0290*/  @P1 BRA `(.L_x_5) ;  /* 0x0000000000201947 */ /* 0x000fea0003800000 */
[----:B------:R-:W3:Y:S02]  /*02a0*/  LDCU.64 UR4, c[0x0][0x348] ;  /* 0x00006900ff0477ac */ /* 0x000ee40008000a00 */
[----:B---3--:R-:W-:Y:S02]  /*02b0*/  UIADD3 UR6, UP1, UPT, UR4, 0x80, URZ ;  /* 0x0000008004067890 */ /* 0x008fe4000ff3e0ff */
[----:B------:R-:W-:Y:S02]  /*02c0*/  UIADD3 UR4, UP0, UPT, UR4, 0x180, URZ ;  /* 0x0000018004047890 */ /* 0x000fe4000ff1e0ff */
[----:B------:R-:W-:Y:S02]  /*02d0*/  UIADD3.X UR7, UPT, UPT, URZ, UR5, URZ, UP1, !UPT ;  /* 0x00000005ff077290 */ /* 0x000fe40008ffe4ff */
[----:B------:R-:W-:-:S07]  /*02e0*/  UIADD3.X UR5, UPT, UPT, URZ, UR5, URZ, UP0, !UPT ;  /* 0x00000005ff057290 */ /* 0x000fce00087fe4ff */
[----:B------:R3:W-:Y:S02]  /*02f0*/  UTMACCTL.PF [UR6] ;  /* 0x00000000060079b9 */ /* 0x0007e40008040000 */
[----:B------:R3:W-:Y:S02]  /*0300*/  UTMACCTL.PF [UR4] ;  /* 0x00000000040079b9 */ /* 0x0007e40008040000 */
[----:B---3--:R-:W-:Y:S01]  /*0310*/  NOP ;  /* 0x0000000000007918 */ /* 0x008fe20000000000 */
.L_x_5:
[----:B------:R-:W-:Y:S05]  /*0320*/  BSYNC.RECONVERGENT B0 ;  /* 0x0000000000007941 */ /* 0x000fea0003800200 */
.L_x_4:
[----:B------:R-:W-:Y:S04]  /*0330*/  BSSY.RECONVERGENT B0, `(.L_x_6) ;  /* 0x000000a000007945 */ /* 0x000fe80003800200 */
        /* <DEDUP_REMOVED lines=9> */
.L_x_7:
[----:B------:R-:W-:Y:S05]  /*03d0*/  BSYNC.RECONVERGENT B0 ;  /* 0x0000000000007941 */ /* 0x000fea0003800200 */
.L_x_6:
[----:B------:R-:W3:Y:S01]  /*03e0*/  LDCU.64 UR4, c[0x0][0x888] ;  /* 0x00011100ff0477ac */ /* 0x000ee20008000a00 */
[----:B------:R-:W-:Y:S02]  /*03f0*/  UISETP.EQ.U32.AND UP1, UPT, UR8, URZ, UPT ;  /* 0x000000ff0800728c */ /* 0x000fe4000bf22070 */
[----:B------:R-:W-:Y:S02]  /*0400*/  UPLOP3.LUT UP3, UPT, UPT, UPT, UPT, 0x80, 0x8 ;  /* 0x000000000008789c */ /* 0x000fe40003f6f070 */
[----:B---3--:R-:W-:-:S04]  /*0410*/  UISETP.NE.U32.AND UP0, UPT, UR4, URZ, UPT ;  /* 0x000000ff0400728c */ /* 0x008fc8000bf05070 */
[----:B------:R-:W-:-:S04]  /*0420*/  UISETP.NE.AND.EX UP0, UPT, UR5, URZ, UPT, UP0 ;  /* 0x000000ff0500728c */ /* 0x000fc8000bf05300 */
[----:B------:R-:W-:-:S04]  /*0430*/  UISETP.EQ.OR.EX UP2, UPT, UR9, URZ, !UP0, UP1 ;  /* 0x000000ff0900728c */ /* 0x000fc8000c742710 */
[----:B------:R-:W-:-:S06]  /*0440*/  UP2UR UR4, UPR, URZ, 0x4 ;  /* 0x00000004ff047883 */ /* 0x000fcc0008000000 */
[----:B------:R-:W-:Y:S01]  /*0450*/  MOV R161, UR4 ;  /* 0x0000000400a17c02 */ /* 0x000fe20008000f00 */
[----:B------:R-:W-:Y:S06]  /*0460*/  BRA.U !UP2, `(.L_x_8) ;  /* 0x000000010a207547 */ /* 0x000fec000b800000 */
[----:B------:R-:W-:Y:S01]  /*0470*/  UISETP.NE.U32.AND UP1, UPT, UR8, URZ, UPT ;  /* 0x000000ff0800728c */ /* 0x000fe2000bf25070 */
[----:B-----5:R-:W-:Y:S01]  /*0480*/  FSETP.NEU.AND P0, PT, R73, RZ, PT ;  /* 0x000000ff4900720b */ /* 0x020fe20003f0d000 */
[----:B------:R-:W-:Y:S02]  /*0490*/  USEL UR4, URZ, 0xffffffff, UP0 ;  /* 0xffffffffff047887 */ /* 0x000fe40008000000 */
[----:B------:R-:W-:-:S10]  /*04a0*/  UISETP.NE.AND.EX UP1, UPT, UR9, URZ, UPT, UP1 ;  /* 0x000000ff0900728c */ /* 0x000fd4000bf25310 */
[----:B------:R-:W-:Y:S01]  /*04b0*/  VOTEU.ANY UP0, P0 ;  /* 0x0000000000ff7886 */ /* 0x000fe20000000100 */
[----:B------:R-:W-:-:S04]  /*04c0*/  @!UP1 USEL UR4, URZ, 0xffffffff, UP0 ;  /* 0xffffffffff049887 */ /* 0x000fc80008000000 */
[----:B------:R-:W-:-:S04]  /*04d0*/  ULOP3.LUT UR4, UR4, 0x1, URZ, 0xc0, !UPT ;  /* 0x0000000104047892 */ /* 0x000fc8000f8ec0ff */
[----:B------:R-:W-:-:S11]  /*04e0*/  UISETP.NE.U32.AND UP3, UPT, UR4, 0x1, UPT ;  /* 0x000000010400788c */ /* 0x000fd6000bf65070 */
.L_x_8:
[----:B-1----:R-:W1:Y:S01]  /*04f0*/  SHFL.IDX PT, R2, R159, RZ, 0x1f ;  /* 0x00001fff9f027589 */ /* 0x002e6200000e0000 */
[----:B------:R-:W-:-:S04]  /*0500*/  UISETP.NE.AND UP0, UPT, UR17, 0x2, UPT ;  /* 0x000000021100788c */ /* 0x000fc8000bf05270 */
[----:B------:R-:W-:Y:S01]  /*0510*/  USEL UR37, URZ, 0x1, UP0 ;  /* 0x00000001ff257887 */ /* 0x000fe20008000000 */
[----:B-1----:R-:W-:-:S13]  /*0520*/  ISETP.NE.AND P0, PT, R2, RZ, PT ;  /* 0x000000ff0200720c */ /* 0x002fda0003f05270 */
[----:B------:R-:W-:Y:S05]  /*0530*/  @P0 BRA `(.L_x_9) ;  /* 0x0000000000500947 */ /* 0x000fea0003800000 */
[----:B------:R-:W1:Y:S01]  /*0540*/  S2UR UR4, SR_CgaCtaId ;  /* 0x00000000000479c3 */ /* 0x000e620000008800 */
[----:B------:R-:W-:Y:S01]  /*0550*/  UMOV UR5, 0x400 ;  /* 0x0000040000057882 */ /* 0x000fe20000000000 */
[----:B------:R-:W-:Y:S01]  /*0560*/  UMOV UR8, 0x1 ;  /* 0x0000000100087882 */ /* 0x000fe20000000000 */
[----:B------:R-:W-:Y:S01]  /*0570*/  UMOV UR6, 0x2 ;  /* 0x0000000200067882 */ /* 0x000fe20000000000 */
[----:B------:R-:W-:-:S04]  /*0580*/  UIADD3 UR8, UPT, UPT, -UR8, 0x100000, URZ ;  /* 0x0010000008087890 */ /* 0x000fc8000fffe1ff */
[----:B------:R-:W-:Y:S02]  /*0590*/  USHF.L.U32 UR9, UR8, 0xb, URZ ;  /* 0x0000000b08097899 */ /* 0x000fe400080006ff */
[----:B------:R-:W-:Y:S02]  /*05a0*/  USHF.L.U32 UR8, UR8, 0x1, URZ ;  /* 0x0000000108087899 */ /* 0x000fe400080006ff */
[----:B------:R-:W-:-:S04]  /*05b0*/  UIADD3 UR6, UPT, UPT, -UR6, 0x100000, URZ ;  /* 0x0010000006067890 */ /* 0x000fc8000fffe1ff */
[----:B------:R-:W-:Y:S02]  /*05c0*/  USHF.L.U32 UR7, UR6, 0xb, URZ ;  /* 0x0000000b06077899 */ /* 0x000fe400080006ff */
[----:B------:R-:W-:Y:S01]  /*05d0*/  USHF.L.U32 UR6, UR6, 0x1, URZ ;  /* 0x0000000106067899 */ /* 0x000fe200080006ff */
[----:B------:R-:W-:Y:S01]  /*05e0*/  ELECT P0, URZ, PT ;  /* 0x0000000000ff782f */ /* 0x000fe20003800000 */
[----:B-1----:R-:W-:Y:S01]  /*05f0*/  ULEA UR4, UR4, UR5, 0x18 ;  /* 0x0000000504047291 */ /* 0x002fe2000f8ec0ff */
[----:B------:R-:W1:Y:S11]  /*0600*/  FENCE.VIEW.ASYNC.S ;  /* 0x00000000000073c6 */ /* 0x000e760000000000 */
[----:B-1----:R1:W3:Y:S01]  /*0610*/  SYNCS.EXCH.64 URZ, [UR4], UR8 ;  /* 0x0000000804ff75b2 */ /* 0x0022e20008000100 */
[----:B------:R1:W4:Y:S01]  /*0620*/  SYNCS.EXCH.64 URZ, [UR4+0x18], UR6 ;  /* 0x0000180604ff75b2 */ /* 0x0003220008000100 */
[----:B------:R1:W1:Y:S01]  /*0630*/  SYNCS.EXCH.64 URZ, [UR4+0x8], UR8 ;  /* 0x0000080804ff75b2 */ /* 0x0002620008000100 */
[----:B------:R1:W1:Y:S01]  /*0640*/  SYNCS.EXCH.64 URZ, [UR4+0x20], UR6 ;  /* 0x0000200604ff75b2 */ /* 0x0002620008000100 */
[----:B------:R1:W1:Y:S01]  /*0650*/  SYNCS.EXCH.64 URZ, [UR4+0x10], UR8 ;  /* 0x0000100804ff75b2 */ /* 0x0002620008000100 */
[----:B------:R1:W1:Y:S01]  /*0660*/  SYNCS.EXCH.64 URZ, [UR4+0x28], UR6 ;  /* 0x0000280604ff75b2 */ /* 0x0002620008000100 */
[----:B------:R-:W-:Y:S01]  /*0670*/  NOP ;  /* 0x0000000000007918 */ /* 0x000fe20000000000 */
.L_x_9:
[----:B------:R-:W2:Y:S01]  /*0680*/  SHFL.IDX PT, R2, R159, RZ, 0x1f ;  /* 0x00001fff9f027589 */ /* 0x000ea200000e0000 */
[----:B------:R-:W-:Y:S01]  /*0690*/  NOP ;  /* 0x0000000000007918 */ /* 0x000fe20000000000 */
[----:B--2---:R-:W-:-:S13]  /*06a0*/  ISETP.NE.AND P0, PT, R2, 0x1, PT ;  /* 0x000000010200780c */ /* 0x004fda0003f05270 */
[----:B------:R-:W-:Y:S05]  /*06b0*/  @P0 BRA `(.L_x_10) ;  /* 0x0000000000480947 */ /* 0x000fea0003800000 */
[----:B-1----:R-:W1:Y:S01]  /*06c0*/  S2UR UR4, SR_CgaCtaId ;  /* 0x00000000000479c3 */ /* 0x002e620000008800 */
        /* <DEDUP_REMOVED lines=12> */
[----:B-1----:R2:W1:Y:S01]  /*0790*/  SYNCS.EXCH.64 URZ, [UR4+0x30], UR8 ;  /* 0x0000300804ff75b2 */ /* 0x0024620008000100 */
[----:B------:R2:W1:Y:S01]  /*07a0*/  SYNCS.EXCH.64 URZ, [UR4+0x40], UR6 ;  /* 0x0000400604ff75b2 */ /* 0x0004620008000100 */
[----:B------:R2:W1:Y:S01]  /*07b0*/  SYNCS.EXCH.64 URZ, [UR4+0x38], UR8 ;  /* 0x0000380804ff75b2 */ /* 0x0004620008000100 */
[----:B------:R2:W1:Y:S02]  /*07c0*/  SYNCS.EXCH.64 URZ, [UR4+0x48], UR6 ;  /* 0x0000480604ff75b2 */ /* 0x0004640008000100 */
[----:B--2---:R-:W-:Y:S01]  /*07d0*/  NOP ;  /* 0x0000000000007918 */ /* 0x004fe20000000000 */
.L_x_10:
[----:B------:R-:W2:Y:S01]  /*07e0*/  SHFL.IDX PT, R2, R159, RZ, 0x1f ;  /* 0x00001fff9f027589 */ /* 0x000ea200000e0000 */
[----:B------:R-:W-:Y:S01]  /*07f0*/  NOP ;  /* 0x0000000000007918 */ /* 0x000fe20000000000 */
[----:B--2---:R-:W-:-:S13]  /*0800*/  ISETP.NE.AND P0, PT, R2, 0x3, PT ;  /* 0x000000030200780c */ /* 0x004fda0003f05270 */
[----:B------:R-:W-:Y:S05]  /*0810*/  @P0 BRA `(.L_x_11) ;  /* 0x0000000000300947 */ /* 0x000fea0003800000 */
[----:B-1----:R-:W1:Y:S01]  /*0820*/  S2UR UR6, SR_CgaCtaId ;  /* 0x00000000000679c3 */ /* 0x002e620000008800 */
[----:B------:R-:W-:Y:S01]  /*0830*/  UMOV UR4, 0x400 ;  /* 0x0000040000047882 */ /* 0x000fe20000000000 */
[----:B------:R-:W-:Y:S01]  /*0840*/  UMOV UR5, 0x20 ;  /* 0x0000002000057882 */ /* 0x000fe20000000000 */
[----:B------:R-:W-:Y:S01]  /*0850*/  ELECT P0, URZ, PT ;  /* 0x0000000000ff782f */ /* 0x000fe20003800000 */
[----:B-1----:R-:W-:Y:S02]  /*0860*/  ULEA UR6, UR6, UR4, 0x18 ;  /* 0x0000000406067291 */ /* 0x002fe4000f8ec0ff */
[----:B------:R-:W-:-:S04]  /*0870*/  UIADD3 UR4, UPT, UPT, -UR5, 0x100000, URZ ;  /* 0x0010000005047890 */ /* 0x000fc8000fffe1ff */
[----:B------:R-:W-:Y:S02]  /*0880*/  USHF.L.U32 UR5, UR4, 0xb, URZ ;  /* 0x0000000b04057899 */ /* 0x000fe400080006ff */
[----:B------:R-:W-:Y:S01]  /*0890*/  USHF.L.U32 UR4, UR4, 0x1, URZ ;  /* 0x0000000104047899 */ /* 0x000fe200080006ff */
[----:B------:R-:W1:Y:S11]  /*08a0*/  FENCE.VIEW.ASYNC.S ;  /* 0x00000000000073c6 */ /* 0x000e760000000000 */
[----:B-1----:R2:W1:Y:S01]  /*08b0*/  SYNCS.EXCH.64 URZ, [UR6+0x50], UR4 ;  /* 0x0000500406ff75b2 */ /* 0x0024620008000100 */
[----:B------:R2:W1:Y:S02]  /*08c0*/  SYNCS.EXCH.64 URZ, [UR6+0x58], UR4 ;  /* 0x0000580406ff75b2 */ /* 0x0004640008000100 */
[----:B--2---:R-:W-:Y:S01]  /*08d0*/  NOP ;  /* 0x0000000000007918 */ /* 0x004fe20000000000 */
.L_x_11:
[----:B------:R-:W2:Y:S01]  /*08e0*/  SHFL.IDX PT, R2, R159, RZ, 0x1f ;  /* 0x00001fff9f027589 */ /* 0x000ea200000e0000 */
[----:B------:R-:W-:Y:S01]  /*08f0*/  NOP ;  /* 0x0000000000007918 */ /* 0x000fe20000000000 */
[----:B--2---:R-:W-:-:S13]  /*0900*/  ISETP.NE.AND P0, PT, R2, 0x4, PT ;  /* 0x000000040200780c */ /* 0x004fda0003f05270 */
[----:B------:R-:W-:Y:S05]  /*0910*/  @P0 BRA `(.L_x_12) ;  /* 0x00000000004c0947 */ /* 0x000fea0003800000 */
[----:B-1----:R-:W1:Y:S01]  /*0920*/  S2UR UR6, SR_CgaCtaId ;  /* 0x00000000000679c3 */ /* 0x002e620000008800 */
[----:B------:R-:W-:Y:S01]  /*0930*/  UMOV UR4, 0x1e0 ;  /* 0x000001e000047882 */ /* 0x000fe20000000000 */
[----:B------:R-:W-:Y:S01]  /*0940*/  UMOV UR5, 0x400 ;  /* 0x0000040000057882 */ /* 0x000fe20000000000 */
[----:B------:R-:W-:Y:S01]  /*0950*/  USEL UR4, UR4, 0x1a0, UP3 ;  /* 0x000001a004047887 */ /* 0x000fe20009800000 */
[----:B------:R-:W-:Y:S01]  /*0960*/  UMOV UR8, 0x1 ;  /* 0x0000000100087882 */ /* 0x000fe20000000000 */
[----:B------:R-:W-:Y:S01]  /*0970*/  ELECT P0, URZ, PT ;  /* 0x0000000000ff782f */ /* 0x000fe20003800000 */
[----:B------:R-:W-:-:S04]  /*0980*/  UIADD3 UR8, UPT, UPT, -UR8, 0x100000, URZ ;  /* 0x0010000008087890 */ /* 0x000fc8000fffe1ff */
[----:B------:R-:W-:Y:S02]  /*0990*/  USHF.L.U32 UR9, UR8, 0xb, URZ ;  /* 0x0000000b08097899 */ /* 0x000fe400080006ff */
[----:B------:R-:W-:Y:S02]  /*09a0*/  USHF.L.U32 UR8, UR8, 0x1, URZ ;  /* 0x0000000108087899 */ /* 0x000fe400080006ff */
[----:B-1----:R-:W-:Y:S02]  /*09b0*/  ULEA UR6, UR6, UR5, 0x18 ;  /* 0x0000000506067291 */ /* 0x002fe4000f8ec0ff */
[----:B------:R-:W-:-:S04]  /*09c0*/  UIADD3 UR4, UPT, UPT, -UR4, 0x100000, URZ ;  /* 0x0010000004047890 */ /* 0x000fc8000fffe1ff */
[----:B------:R-:W-:Y:S02]  /*09d0*/  USHF.L.U32 UR5, UR4, 0xb, URZ ;  /* 0x0000000b04057899 */ /* 0x000fe400080006ff */
[----:B------:R-:W-:Y:S01]  /*09e0*/  USHF.L.U32 UR4, UR4, 0x1, URZ ;  /* 0x0000000104047899 */ /* 0x000fe200080006ff */
[----:B------:R-:W1:Y:S03]  /*09f0*/  FENCE.VIEW.ASYNC.S ;  /* 0x00000000000073c6 */ /* 0x000e660000000000 */
[----:B-1----:R2:W1:Y:S08]  /*0a00*/  SYNCS.EXCH.64 URZ, [UR6+0x60], UR8 ;  /* 0x0000600806ff75b2 */ /* 0x0024700008000100 */
[----:B------:R2:W1:Y:S01]  /*0a10*/  SYNCS.EXCH.64 URZ, [UR6+0x70], UR4 ;  /* 0x0000700406ff75b2 */ /* 0x0004620008000100 */
[----:B------:R2:W1:Y:S01]  /*0a20*/  SYNCS.EXCH.64 URZ, [UR6+0x68], UR8 ;  /* 0x0000680806ff75b2 */ /* 0x0004620008000100 */
[----:B------:R2:W1:Y:S02]  /*0a30*/  SYNCS.EXCH.64 URZ, [UR6+0x78], UR4 ;  /* 0x0000780406ff75b2 */ /* 0x0004640008000100 */
[----:B--2---:R-:W-:Y:S01]  /*0a40*/  NOP ;  /* 0x0000000000007918 */ /* 0x004fe20000000000 */
.L_x_12:
        /* <DEDUP_REMOVED lines=20> */
[----:B------:R2:W1:Y:S01]  /*0b90*/  SYNCS.EXCH.64 URZ, [UR4+0xa8], UR6 ;  /* 0x0000a80604ff75b2 */ /* 0x0004620008000100 */
[----:B------:R2:W1:Y:S01]  /*0ba0*/  SYNCS.EXCH.64 URZ, [UR4+0x90], UR8 ;  /* 0x0000900804ff75b2 */ /* 0x0004620008000100 */
[----:B------:R2:W1:Y:S01]  /*0bb0*/  SYNCS.EXCH.64 URZ, [UR4+0xb0], UR6 ;  /* 0x0000b00604ff75b2 */ /* 0x0004620008000100 */
[----:B------:R2:W1:Y:S01]  /*0bc0*/  SYNCS.EXCH.64 URZ, [UR4+0x98], UR8 ;  /* 0x0000980804ff75b2 */ /* 0x0004620008000100 */
[----:B------:R2:W1:Y:S02]  /*0bd0*/  SYNCS.EXCH.64 URZ, [UR4+0xb8], UR6 ;  /* 0x0000b80604ff75b2 */ /* 0x0004640008000100 */
[----:B--2---:R-:W-:Y:S01]  /*0be0*/  NOP ;  /* 0x0000000000007918 */ /* 0x004fe20000000000 */
.L_x_13:
[----:B------:R-:W2:Y:S01]  /*0bf0*/  SHFL.IDX PT, R2, R159, RZ, 0x1f ;  /* 0x00001fff9f027589 */ /* 0x000ea200000e0000 */
[----:B------:R-:W1:Y:S01]  /*0c00*/  S2UR UR45, SR_CgaCtaId ;  /* 0x00000000002d79c3 */ /* 0x000e620000008800 */
[----:B------:R-:W-:Y:S01]  /*0c10*/  NOP ;  /* 0x0000000000007918 */ /* 0x000fe20000000000 */
[----:B--2---:R-:W-:-:S13]  /*0c20*/  ISETP.NE.AND P0, PT, R2, 0x3, PT ;  /* 0x000000030200780c */ /* 0x004fda0003f05270 */
[----:B-1----:R-:W-:Y:S05]  /*0c30*/  @P0 BRA `(.L_x_14) ;  /* 0x0000000000340947 */ /* 0x002fea0003800000 */
[----:B------:R-:W-:Y:S01]  /*0c40*/  UMOV UR4, 0x400 ;  /* 0x0000040000047882 */ /* 0x000fe20000000000 */
[----:B------:R-:W-:Y:S01]  /*0c50*/  UMOV UR6, 0x20 ;  /* 0x0000002000067882 */ /* 0x000fe20000000000 */
[----:B------:R-:W-:Y:S02]  /*0c60*/  ULEA UR4, UR45, UR4, 0x18 ;  /* 0x000000042d047291 */ /* 0x000fe4000f8ec0ff */
[----:B------:R-:W-:-:S04]  /*0c70*/  UIADD3 UR6, UPT, UPT, -UR6, 0x100000, URZ ;  /* 0x0010000006067890 */ /* 0x000fc8000fffe1ff */
[----:B------:R-:W-:Y:S02]  /*0c80*/  USHF.L.U32 UR7, UR6, 0xb, URZ ;  /* 0x0000000b06077899 */ /* 0x000fe400080006ff */
[----:B------:R-:W-:Y:S01]  /*0c90*/  USHF.L.U32 UR6, UR6, 0x1, URZ ;  /* 0x0000000106067899 */ /* 0x000fe200080006ff */
[----:B------:R-:W-:Y:S01]  /*0ca0*/  ELECT P0, URZ, PT ;  /* 0x0000000000ff782f */ /* 0x000fe20003800000 */
[----:B------:R-:W1:Y:S10]  /*0cb0*/  FENCE.VIEW.ASYNC.S ;  /* 0x00000000000073c6 */ /* 0x000e740000000000 */
[----:B-1----:R1:W2:Y:S01]  /*0cc0*/  SYNCS.EXCH.64 URZ, [UR4+0xc0], UR6 ;  /* 0x0000c00604ff75b2 */ /* 0x0022a20008000100 */
[----:B------:R1:W1:Y:S01]  /*0cd0*/  SYNCS.EXCH.64 URZ, [UR4+0xd0], UR6 ;  /* 0x0000d00604ff75b2 */ /* 0x0002620008000100 */
[----:B------:R1:W1:Y:S01]  /*0ce0*/  SYNCS.EXCH.64 URZ, [UR4+0xc8], UR6 ;  /* 0x0000c80604ff75b2 */ /* 0x0002620008000100 */
[----:B------:R1:W1:Y:S01]  /*0cf0*/  SYNCS.EXCH.64 URZ, [UR4+0xd8], UR6 ;  /* 0x0000d80604ff75b2 */ /* 0x0002620008000100 */
[----:B------:R-:W-:Y:S01]  /*0d00*/  NOP ;  /* 0x0000000000007918 */ /* 0x000fe20000000000 */
.L_x_14:
[----:B-1----:R-:W1:Y:S01]  /*0d10*/  LDCU UR4, c[0x0][0x36c] ;  /* 0x00006d80ff0477ac */ /* 0x002e620008000800 */
[----:B------:R-:W-:Y:S01]  /*0d20*/  ISETP.NE.OR P3, PT, R0, 0x2, !P3 ;  /* 0x000000020000780c */ /* 0x000fe20005f65670 */
[----:B------:R-:W-:Y:S01]  /*0d30*/  NOP ;  /* 0x0000000000007918 */ /* 0x000fe20000000000 */
[----:B------:R-:W-:Y:S01]  /*0d40*/  LOP3.LUT R0, R170, 0x1f, RZ, 0xc0, !PT ;  /* 0x0000001faa007812 */ /* 0x000fe200078ec0ff */
[----:B------:R-:W-:Y:S02]  /*0d50*/  UISETP.NE.AND UP4, UPT, UR17, URZ, UPT ;  /* 0x000000ff1100728c */ /* 0x000fe4000bf85270 */
[----:B-1----:R-:W-:-:S09]  /*0d60*/  UISETP.EQ.U32.AND UP5, UPT, UR4, 0x1, UPT ;  /* 0x000000010400788c */ /* 0x002fd2000bfa2070 */
[----:B------:R-:W-:Y:S05]  /*0d70*/  BRA.U !UP5, `(.L_x_15) ;  /* 0x000000010d087547 */ /* 0x000fea000b800000 */
[----:B--234-:R-:W-:Y:S01]  /*0d80*/  UCGABAR_ARV ;  /* 0x00000000000079c7 */ /* 0x01cfe20008000000 */
[----:B------:R-:W-:Y:S05]  /*0d90*/  BRA `(.L_x_16) ;  /* 0x0000000000047947 */ /* 0x000fea0003800000 */
.L_x_15:
[----:B--234-:R-:W-:Y:S01]  /*0da0*/  NOP ;  /* 0x0000000000007918 */ /* 0x01cfe20000000000 */
.L_x_16:
[----:B------:R-:W1:Y:S01]  /*0db0*/  S2UR UR7, SR_CTAID.X ;  /* 0x00000000000779c3 */ /* 0x000e620000002500 */
[----:B------:R-:W-:-:S05]  /*0dc0*/  CS2R.32 R160, SR_CgaSize ;  /* 0x0000000000a07805 */ /* 0x000fca0000008a00 */
[----:B------:R-:W-:-:S05]  /*0dd0*/  IMAD R160, R160, -0xa0, RZ ;  /* 0xffffff60a0a07824 */ /* 0x000fca00078e02ff */
[----:B------:R-:W-:-:S14]  /*0de0*/  R2UR UR5, R160 ;  /* 0x00000000a00572ca */ /* 0x000fdc00000e0000 */
[----:B------:R-:W2:Y:S01]  /*0df0*/  LDCU UR5, c[0x0][UR5+0x2b0] ;  /* 0x00005600050577ac */ /* 0x000ea20008000800 */
[----:B------:R-:W-:-:S05]  /*0e00*/  CS2R.32 R160, SR_CgaSize ;  /* 0x0000000000a07805 */ /* 0x000fca0000008a00 */
[----:B------:R-:W-:-:S05]  /*0e10*/  IMAD R160, R160, -0xa0, RZ ;  /* 0xffffff60a0a07824 */ /* 0x000fca00078e02ff */
[----:B------:R-:W-:-:S14]  /*0e20*/  R2UR UR4, R160 ;  /* 0x00000000a00472ca */ /* 0x000fdc00000e0000 */
[----:B------:R-:W3:Y:S01]  /*0e30*/  LDCU UR4, c[0x0][UR4+0x2b4] ;  /* 0x00005680040477ac */ /* 0x000ee20008000800 */
[----:B------:R-:W4:Y:S01]  /*0e40*/  S2UR UR8, SR_CTAID.Y ;  /* 0x00000000000879c3 */ /* 0x000f220000002600 */
[----:B------:R-:W-:-:S05]  /*0e50*/  CS2R.32 R160, SR_CgaSize ;  /* 0x0000000000a07805 */ /* 0x000fca0000008a00 */
[----:B------:R-:W-:-:S05]  /*0e60*/  IMAD R160, R160, -0xa0, RZ ;  /* 0xffffff60a0a07824 */ /* 0x000fca00078e02ff */
[----:B------:R-:W-:-:S14]  /*0e70*/  R2UR UR9, R160 ;  /* 0x00000000a00972ca */ /* 0x000fdc00000e0000 */
[----:B------:R-:W3:Y:S01]  /*0e80*/  LDCU UR9, c[0x0][UR9+0x2a0] ;  /* 0x00005400090977ac */ /* 0x000ee20008000800 */
[----:B------:R-:W3:Y:S01]  /*0e90*/  LDCU UR21, c[0x0][0xb24] ;  /* 0x00016480ff1577ac */ /* 0x000ee20008000800 */
[----:B------:R-:W1:Y:S01]  /*0ea0*/  S2UR UR36, SR_CTAID.Z ;  /* 0x00000000002479c3 */ /* 0x000e620000002700 */
[----:B------:R-:W-:-:S05]  /*0eb0*/  CS2R.32 R160, SR_CgaSize ;  /* 0x0000000000a07805 */ /* 0x000fca0000008a00 */
[----:B------:R-:W-:-:S05]  /*0ec0*/  IMAD R160, R160, -0xa0, RZ ;  /* 0xffffff60a0a07824 */ /* 0x000fca00078e02ff */
[----:B------:R-:W-:-:S14]  /*0ed0*/  R2UR UR63, R160 ;  /* 0x00000000a03f72ca */ /* 0x000fdc00000e0000 */
[----:B------:R-:W3:Y:S01]  /*0ee0*/  LDCU UR63, c[0x0][UR63+0x2a4] ;  /* 0x000054803f3f77ac */ /* 0x000ee20008000800 */
[----:B------:R-:W3:Y:S01]  /*0ef0*/  LDCU UR42, c[0x0][0xb24] ;  /* 0x00016480ff2a77ac */ /* 0x000ee20008000800 */
[----:B-1----:R-:W-:Y:S01]  /*0f00*/  I2FP.F32.U32 R3, UR7 ;  /* 0x0000000700037c45 */ /* 0x002fe20008201000 */
[----:B------:R-:W1:Y:S04]  /*0f10*/  LDCU UR28, c[0x0][0xb30] ;  /* 0x00016600ff1c77ac */ /* 0x000e680008000800 */
[----:B--2---:R-:W-:Y:S01]  /*0f20*/  FMUL R3, R3, UR5 ;  /* 0x0000000503037c20 */ /* 0x004fe20008400000 */
[----:B------:R-:W-:Y:S01]  /*0f30*/  USHF.L.U32 UR26, UR45, 0xd, URZ ;  /* 0x0000000d2d1a7899 */ /* 0x000fe200080006ff */
[----:B----4-:R-:W-:Y:S01]  /*0f40*/  I2FP.F32.U32 R2, UR8 ;  /* 0x0000000800027c45 */ /* 0x010fe20008201000 */
[----:B---3--:R-:W-:-:S03]  /*0f50*/  UISETP.GE.AND UP2, UPT, UR21, 0x1, UPT ;  /* 0x000000011500788c */ /* 0x008fc6000bf46270 */
[----:B------:R-:W2:Y:S01]  /*0f60*/  F2I.U32.TRUNC.NTZ R3, R3 ;  /* 0x0000000300037305 */ /* 0x000ea2000020f000 */
[----:B------:R-:W-:Y:S01]  /*0f70*/  UMOV UR16, UR7 ;  /* 0x0000000700107c82 */ /* 0x000fe20008000000 */
[----:B------:R-:W-:Y:S01]  /*0f80*/  FMUL R2, R2, UR4 ;  /* 0x0000000402027c20 */ /* 0x000fe20008400000 */
[----:B------:R-:W-:-:S05]  /*0f90*/  UMOV UR20, UR8 ;  /* 0x0000000800147c82 */ /* 0x000fca0008000000 */
[----:B------:R-:W3:Y:S01]  /*0fa0*/  F2I.U32.TRUNC.NTZ R2, R2 ;  /* 0x0000000200027305 */ /* 0x000ee2000020f000 */
[----:B--2---:R-:W-:Y:S02]  /*0fb0*/  R2UR UR4, R3 ;  /* 0x00000000030472ca */ /* 0x004fe400000e0000 */
[----:B---3--:R-:W-:Y:S02]  /*0fc0*/  R2UR UR6, R2 ;  /* 0x00000000020672ca */ /* 0x008fe400000e0000 */
[----:B------:R-:W-:-:S09]  /*0fd0*/  PRMT R2, RZ, 0x7610, R2 ;  /* 0x00007610ff027816 */ /* 0x000fd20000000002 */
[----:B------:R-:W-:-:S04]  /*0fe0*/  UIADD3 UR5, UPT, UPT, -UR4, URZ, URZ ;  /* 0x000000ff04057290 */ /* 0x000fc8000fffe1ff */
[----:B------:R-:W-:Y:S02]  /*0ff0*/  UIMAD UR5, UR9, UR5, UR7 ;  /* 0x00000005090572a4 */ /* 0x000fe4000f8e0207 */
[----:B------:R-:W-:-:S04]  /*1000*/  UIADD3 UR4, UPT, UPT, -UR6, URZ, URZ ;  /* 0x000000ff06047290 */ /* 0x000fc8000fffe1ff */
[----:B------:R-:W-:Y:S01]  /*1010*/  IMAD.U32 R160, RZ, RZ, UR5 ;  /* 0x00000005ffa07e24 */ /* 0x000fe2000f8e00ff */
[----:B------:R-:W-:Y:S01]  /*1020*/  UIMAD UR63, UR63, UR4, UR8 ;  /* 0x000000043f3f72a4 */ /* 0x000fe2000f8e0208 */
[----:B-1----:R-:W-:Y:S11]  /*1030*/  BRA.U UP4, `(.L_x_17) ;  /* 0x0000000104287547 */ /* 0x002ff6000b800000 */
[----:B------:R-:W-:Y:S01]  /*1040*/  R2UR UR4, R160 ;  /* 0x00000000a00472ca */ /* 0x000fe200000e0000 */
[----:B------:R-:W-:Y:S02]  /*1050*/  UISETP.NE.AND UP0, UPT, UR63, URZ, UPT ;  /* 0x000000ff3f00728c */ /* 0x000fe4000bf05270 */
[----:B------:R-:W-:-:S10]  /*1060*/  UISETP.NE.AND UP1, UPT, UR63, 0x1, UPT ;  /* 0x000000013f00788c */ /* 0x000fd4000bf25270 */
[----:B------:R-:W-:-:S04]  /*1070*/  UISETP.EQ.OR UP0, UPT, UR4, URZ, !UP0 ;  /* 0x000000ff0400728c */ /* 0x000fc8000c702670 */
[----:B------:R-:W-:Y:S02]  /*1080*/  USEL UR5, URZ, 0x1, !UP0 ;  /* 0x00000001ff057887 */ /* 0x000fe4000c000000 */
[----:B------:R-:W-:Y:S02]  /*1090*/  UISETP.NE.AND UP0, UPT, UR4, URZ, UPT ;  /* 0x000000ff0400728c */ /* 0x000fe4000bf05270 */
[----:B------:R-:W-:-:S04]  /*10a0*/  USEL UR4, URZ, 0x2, UP1 ;  /* 0x00000002ff047887 */ /* 0x000fc80008800000 */
[----:B------:R-:W-:-:S04]  /*10b0*/  USEL UR4, UR4, 0x2, UP0 ;  /* 0x0000000204047887 */ /* 0x000fc80008000000 */
[----:B------:R-:W-:-:S06]  /*10c0*/  UIADD3 UR4, UPT, UPT, UR5, UR4, URZ ;  /* 0x0000000405047290 */ /* 0x000fcc000fffe0ff */
[----:B------:R-:W-:Y:S02]  /*10d0*/  MOV R2, UR4 ;  /* 0x0000000400027c02 */ /* 0x000fe40008000f00 */
.L_x_17:
[----:B------:R-:W-:Y:S05]  /*10e0*/  BRA.U !UP2, `(.L_x_18) ;  /* 0x000000010ad47547 */ /* 0x000fea000b800000 */
[----:B------:R-:W1:Y:S01]  /*10f0*/  LDCU.128 UR12, c[0x0][0xb10] ;  /* 0x00016200ff0c77ac */ /* 0x000e620008000c00 */
[----:B------:R-:W2:Y:S01]  /*1100*/  LDCU UR6, c[0x0][0x370] ;  /* 0x00006e00ff0677ac */ /* 0x000ea20008000800 */
[----:B------:R-:W3:Y:S01]  /*1110*/  LDCU UR5, c[0x0][0x374] ;  /* 0x00006e80ff0577ac */ /* 0x000ee20008000800 */
[----:B------:R-:W4:Y:S01]  /*1120*/  LDCU UR27, c[0x0][0xb0c] ;  /* 0x00016180ff1b77ac */ /* 0x000f220008000800 */
[----:B------:R-:W4:Y:S01]  /*1130*/  LDCU UR4, c[0x0][0xb20] ;  /* 0x00016400ff0477ac */ /* 0x000f220008000800 */
[----:B------:R-:W4:Y:S01]  /*1140*/  LDCU.64 UR8, c[0x0][0xb28] ;  /* 0x00016500ff0877ac */ /* 0x000f220008000a00 */
[----:B-1----:R-:W-:Y:S02]  /*1150*/  UISETP.NE.AND UP0, UPT, UR14, 0x1, UPT ;  /* 0x000000010e00788c */ /* 0x002fe4000bf05270 */
[----:B---3--:R-:W-:Y:S02]  /*1160*/  UIMAD.WIDE.U32 UR10, UR5, UR15, URZ ;  /* 0x0000000f050a72a5 */ /* 0x008fe4000f8e00ff */
[----:B--2---:R-:W-:-:S02]  /*1170*/  UIMAD.WIDE.U32 UR22, UR6, UR12, URZ ;  /* 0x0000000c061672a5 */ /* 0x004fc4000f8e00ff */
[----:B----4-:R-:W-:Y:S02]  /*1180*/  UISETP.NE.AND UP1, UPT, UR27, 0x1, UPT ;  /* 0x000000011b00788c */ /* 0x010fe4000bf25270 */
[----:B------:R-:W-:Y:S01]  /*1190*/  UISETP.NE.AND UP2, UPT, UR21, 0x1, UPT ;  /* 0x000000011500788c */ /* 0x000fe2000bf45270 */
[----:B------:R-:W-:Y:S02]  /*11a0*/  UMOV UR10, UR11 ;  /* 0x0000000b000a7c82 */ /* 0x000fe40008000000 */
[----:B------:R-:W-:Y:S01]  /*11b0*/  UMOV UR22, UR23 ;  /* 0x0000001700167c82 */ /* 0x000fe20008000000 */
[----:B------:R-:W-:Y:S02]  /*11c0*/  @UP0 USHF.R.U32.HI UR5, URZ, UR4, UR10 ;  /* 0x00000004ff050299 */ /* 0x000fe4000801160a */
[----:B------:R-:W-:Y:S02]  /*11d0*/  UIMAD.WIDE.U32 UR24, UR20, UR15, URZ ;  /* 0x0000000f141872a5 */ /* 0x000fe4000f8e00ff */
[----:B------:R-:W-:-:S02]  /*11e0*/  UIMAD.WIDE.U32 UR10, UR5, UR8, URZ ;  /* 0x00000008050a72a5 */ /* 0x000fc4000f8e00ff */
[----:B------:R-:W-:Y:S02]  /*11f0*/  @UP1 USHF.R.U32.HI UR6, URZ, UR13, UR22 ;  /* 0x0000000dff061299 */ /* 0x000fe40008011616 */
[----:B------:R-:W-:Y:S02]  /*1200*/  UIMAD.WIDE.U32 UR18, UR16, UR12, URZ ;  /* 0x0000000c101272a5 */ /* 0x000fe4000f8e00ff */
[----:B------:R-:W-:Y:S01]  /*1210*/  UIMAD.WIDE.U32 UR22, UR6, UR8, URZ ;  /* 0x00000008061672a5 */ /* 0x000fe2000f8e00ff */
[----:B------:R-:W-:Y:S01]  /*1220*/  UMOV UR24, UR25 ;  /* 0x0000001900187c82 */ /* 0x000fe20008000000 */
[----:B------:R-:W-:Y:S01]  /*1230*/  UMOV UR10, UR11 ;  /* 0x0000000b000a7c82 */ /* 0x000fe20008000000 */
[----:B------:R-:W-:Y:S02]  /*1240*/  USHF.R.U32.HI UR24, URZ, UR4, UR24 ;  /* 0x00000004ff187299 */ /* 0x000fe40008011618 */
[----:B------:R-:W-:Y:S02]  /*1250*/  @UP2 USHF.R.U32.HI UR5, URZ, UR9, UR10 ;  /* 0x00000009ff052299 */ /* 0x000fe4000801160a */
[----:B------:R-:W-:Y:S01]  /*1260*/  UMOV UR7, UR23 ;  /* 0x0000001700077c82 */ /* 0x000fe20008000000 */
[----:B------:R-:W-:Y:S01]  /*1270*/  UMOV UR18, UR19 ;  /* 0x0000001300127c82 */ /* 0x000fe20008000000 */
[----:B------:R-:W-:-:S02]  /*1280*/  @UP2 USHF.R.U32.HI UR6, URZ, UR9, UR7 ;  /* 0x00000009ff062299 */ /* 0x000fc40008011607 */
[----:B------:R-:W-:Y:S02]  /*1290*/  USHF.R.U32.HI UR13, URZ, UR13, UR18 ;  /* 0x0000000dff0d7299 */ /* 0x000fe40008011612 */
[----:B------:R-:W-:Y:S02]  /*12a0*/  USEL UR4, UR20, UR24, !UP0 ;  /* 0x0000001814047287 */ /* 0x000fe4000c000000 */
[----:B------:R-:W-:Y:S02]  /*12b0*/  UIMAD UR7, UR5, UR21, URZ ;  /* 0x00000015050772a4 */ /* 0x000fe4000f8e02ff */
[----:B------:R-:W-:Y:S02]  /*12c0*/  USEL UR5, UR16, UR13, !UP1 ;  /* 0x0000000d10057287 */ /* 0x000fe4000c800000 */
[----:B------:R-:W-:Y:S02]  /*12d0*/  UIMAD UR12, UR6, UR21, URZ ;  /* 0x00000015060c72a4 */ /* 0x000fe4000f8e02ff */
[----:B------:R-:W-:-:S02]  /*12e0*/  UISETP.GE.AND UP0, UPT, UR4, UR7, UPT ;  /* 0x000000070400728c */ /* 0x000fc4000bf06270 */
[----:B------:R-:W-:Y:S02]  /*12f0*/  UIMAD.WIDE.U32 UR10, UR4, UR8, URZ ;  /* 0x00000008040a72a5 */ /* 0x000fe4000f8e00ff */
[----:B------:R-:W-:Y:S02]  /*1300*/  UISETP.GE.OR UP0, UPT, UR5, UR12, UP0 ;  /* 0x0000000c0500728c */ /* 0x000fe40008706670 */
[----:B------:R-:W-:Y:S02]  /*1310*/  UIMAD.WIDE.U32 UR12, UR5, UR8, URZ ;  /* 0x00000008050c72a5 */ /* 0x000fe4000f8e00ff */
[----:B------:R-:W-:Y:S01]  /*1320*/  UIADD3 UR10, UPT, UPT, -UR4, URZ, URZ ;  /* 0x000000ff040a7290 */ /* 0x000fe2000fffe1ff */
[----:B------:R-:W-:Y:S01]  /*1330*/  UMOV UR8, UR11 ;  /* 0x0000000b00087c82 */ /* 0x000fe20008000000 */
[----:B------:R-:W-:Y:S02]  /*1340*/  UIADD3 UR11, UPT, UPT, -UR5, URZ, URZ ;  /* 0x000000ff050b7290 */ /* 0x000fe4000fffe1ff */
[----:B------:R-:W-:-:S03]  /*1350*/  USHF.R.U32.HI UR8, URZ, UR9, UR8 ;  /* 0x00000009ff087299 */ /* 0x000fc60008011608 */
[----:B------:R-:W-:Y:S01]  /*1360*/  @!UP0 UMOV UR7, UR13 ;  /* 0x0000000d00078c82 */ /* 0x000fe20008000000 */
[----:B------:R-:W-:Y:S02]  /*1370*/  UIMAD UR20, UR14, UR10, UR20 ;  /* 0x0000000a0e1472a4 */ /* 0x000fe4000f8e0214 */
[----:B------:R-:W-:Y:S02]  /*1380*/  USEL UR8, UR4, UR8, !UP2 ;  /* 0x0000000804087287 */ /* 0x000fe4000d000000 */
[----:B------:R-:W-:Y:S02]  /*1390*/  @!UP0 USHF.R.U32.HI UR7, URZ, UR9, UR7 ;  /* 0x00000009ff078299 */ /* 0x000fe40008011607 */
[----:B------:R-:W-:Y:S02]  /*13a0*/  UIADD3 UR9, UPT, UPT, -UR8, URZ, URZ ;  /* 0x000000ff08097290 */ /* 0x000fe4000fffe1ff */
[----:B------:R-:W-:Y:S02]  /*13b0*/  @!UP0 USEL UR7, UR5, UR7, !UP2 ;  /* 0x0000000705078287 */ /* 0x000fe4000d000000 */
[----:B------:R-:W-:-:S02]  /*13c0*/  UIMAD UR9, UR21, UR9, UR4 ;  /* 0x00000009150972a4 */ /* 0x000fc4000f8e0204 */
[----:B------:R-:W-:Y:S02]  /*13d0*/  @!UP0 UIADD3 UR8, UPT, UPT, UR8, -UR7, URZ ;  /* 0x8000000708088290 */ /* 0x000fe4000fffe0ff */
[----:B------:R-:W-:Y:S02]  /*13e0*/  @!UP0 UIMAD UR6, UR9, UR6, UR7 ;  /* 0x00000006090682a4 */ /* 0x000fe4000f8e0207 */
[----:B------:R-:W-:Y:S02]  /*13f0*/  @!UP0 UIMAD UR4, UR8, UR21, UR5 ;  /* 0x00000015080482a4 */ /* 0x000fe4000f8e0205 */
[----:B------:R-:W-:Y:S02]  /*1400*/  UIMAD UR16, UR27, UR11, UR16 ;  /* 0x0000000b1b1072a4 */ /* 0x000fe4000f8e0210 */
[----:B------:R-:W-:Y:S01]  /*1410*/  UIMAD UR20, UR4, UR14, UR20 ;  /* 0x0000000e041472a4 */ /* 0x000fe2000f8e0214 */
[----:B------:R-:W-:Y:S02]  /*1420*/  @!UP0 UMOV UR5, UR6 ;  /* 0x0000000600058c82 */ /* 0x000fe40008000000 */
[----:B------:R-:W-:-:S12]  /*1430*/  UIMAD UR16, UR5, UR27, UR16 ;  /* 0x0000001b051072a4 */ /* 0x000fd8000f8e0210 */
.L_x_18:
[----:B------:R-:W-:Y:S02]  /*1440*/  UISETP.NE.AND UP1, UPT, UR28, 0x1, UPT ;  /* 0x000000011c00788c */ /* 0x000fe4000bf25270 */
[----:B------:R-:W-:Y:S02]  /*1450*/  UISETP.NE.AND UP0, UPT, UR17, 0x2, UPT ;  /* 0x000000021100788c */ /* 0x000fe4000bf05270 */
[----:B------:R-:W-:-:S05]  /*1460*/  ULOP3.LUT UR21, UR26, 0x2000, URZ, 0xc0, !UPT ;  /* 0x000020001a157892 */ /* 0x000fca000f8ec0ff */
[----:B------:R-:W-:Y:S07]  /*1470*/  BRA.U UP1, `(.L_x_19) ;  /* 0x0000000101447547 */ /* 0x000fee000b800000 */
[----:B------:R-:W1:Y:S01]  /*1480*/  LDCU.128 UR8, c[0x0][0xb10] ;  /* 0x00016200ff0877ac */ /* 0x000e620008000c00 */
[----:B------:R-:W2:Y:S01]  /*1490*/  LDCU UR12, c[0x0][0xb0c] ;  /* 0x00016180ff0c77ac */ /* 0x000ea20008000800 */
[----:B------:R-:W3:Y:S01]  /*14a0*/  LDCU UR13, c[0x0][0xb20] ;  /* 0x00016400ff0d77ac */ /* 0x000ee20008000800 */
[----:B-1----:R-:W-:Y:S02]  /*14b0*/  UIMAD.WIDE.U32 UR6, UR16, UR8, URZ ;  /* 0x00000008100672a5 */ /* 0x002fe4000f8e00ff */
[----:B------:R-:W-:Y:S02]  /*14c0*/  UIMAD.WIDE.U32 UR4, UR20, UR11, URZ ;  /* 0x0000000b140472a5 */ /* 0x000fe4000f8e00ff */
[----:B--2---:R-:W-:Y:S02]  /*14d0*/  UISETP.NE.AND UP2, UPT, UR12, 0x1, UPT ;  /* 0x000000010c00788c */ /* 0x004fe4000bf45270 */
[----:B------:R-:W-:Y:S01]  /*14e0*/  UISETP.NE.AND UP1, UPT, UR10, 0x1, UPT ;  /* 0x000000010a00788c */ /* 0x000fe2000bf25270 */
[----:B------:R-:W-:-:S02]  /*14f0*/  UMOV UR6, UR7 ;  /* 0x0000000700067c82 */ /* 0x000fc40008000000 */
[----:B------:R-:W-:Y:S01]  /*1500*/  UMOV UR4, UR5 ;  /* 0x0000000500047c82 */ /* 0x000fe20008000000 */
[----:B------:R-:W-:Y:S02]  /*1510*/  USHF.R.U32.HI UR6, URZ, UR9, UR6 ;  /* 0x00000009ff067299 */ /* 0x000fe40008011606 */
[----:B---3--:R-:W-:Y:S02]  /*1520*/  USHF.R.U32.HI UR4, URZ, UR13, UR4 ;  /* 0x0000000dff047299 */ /* 0x008fe40008011604 */
[----:B------:R-:W-:Y:S02]  /*1530*/  USEL UR5, UR16, UR6, !UP2 ;  /* 0x0000000610057287 */ /* 0x000fe4000d000000 */
[----:B------:R-:W-:-:S04]  /*1540*/  USEL UR4, UR20, UR4, !UP1 ;  /* 0x0000000414047287 */ /* 0x000fc8000c800000 */
[----:B------:R-:W-:Y:S02]  /*1550*/  UIADD3 UR6, UPT, UPT, UR5, -UR4, URZ ;  /* 0x8000000405067290 */ /* 0x000fe4000fffe0ff */
[----:B------:R-:W-:Y:S02]  /*1560*/  UIADD3 UR4, UPT, UPT, -UR5, UR4, URZ ;  /* 0x0000000405047290 */ /* 0x000fe4000fffe1ff */
[----:B------:R-:W-:Y:S02]  /*1570*/  UIMAD UR20, UR6, UR10, UR20 ;  /* 0x0000000a061472a4 */ /* 0x000fe4000f8e0214 */
[----:B------:R-:W-:-:S12]  /*1580*/  UIMAD UR16, UR4, UR12, UR16 ;  /* 0x0000000c041072a4 */ /* 0x000fd8000f8e0210 */
.L_x_19:
[----:B------:R-:W-:Y:S05]  /*1590*/  BRA.U !UP5, `(.L_x_20) ;  /* 0x000000010d0c7547 */ /* 0x000fea000b800000 */
[----:B------:R-:W-:Y:S01]  /*15a0*/  UCGABAR_WAIT ;  /* 0x0000000000007dc7 */ /* 0x000fe20008000000 */
[----:B------:R-:W-:Y:S01]  /*15b0*/  CCTL.IVALL ;  /* 0x00000000ff00798f */ /* 0x000fe20002000000 */
[----:B------:R-:W-:Y:S05]  /*15c0*/  BRA `(.L_x_21) ;  /* 0x0000000000047947 */ /* 0x000fea0003800000 */
.L_x_20:
[----:B------:R-:W-:Y:S06]  /*15d0*/  BAR.SYNC.DEFER_BLOCKING 0x0 ;  /* 0x0000000000007b1d */ /* 0x000fec0000010000 */
.L_x_21:
[----:B------:R-:W-:Y:S05]  /*15e0*/  BRA.U UP0, `(.L_x_22) ;  /* 0x00000011009c7547 */ /* 0x000fea000b800000 */
[----:B------:R-:W1:Y:S01]  /*15f0*/  LDCU UR6, c[0x0][0x38c] ;  /* 0x00007180ff0677ac */ /* 0x000e620008000800 */
[----:B------:R-:W-:Y:S01]  /*1600*/  PLOP3.LUT P1, PT, PT, PT, UP3, 0x80, 0x8 ;  /* 0x000000000008781c */ /* 0x000fe20003f2f038 */
[----:B------:R-:W-:Y:S01]  /*1610*/  IMAD.MOV.U32 R12, RZ, RZ, 0x1 ;  /* 0x00000001ff0c7424 */ /* 0x000fe200078e00ff */
[----:B------:R-:W-:Y:S01]  /*1620*/  ISETP.EQ.OR P2, PT, R0, RZ, P3 ;  /* 0x000000ff0000720c */ /* 0x000fe20001f42670 */
[----:B------:R-:W-:Y:S01]  /*1630*/  UISETP.NE.AND UP1, UPT, UR17, URZ, UPT ;  /* 0x000000ff1100728c */ /* 0x000fe2000bf25270 */
[----:B------:R-:W-:Y:S02]  /*1640*/  PLOP3.LUT P1, PT, P1, PT, PT, 0x8, 0x80 ;  /* 0x000000000080781c */ /* 0x000fe40000f2e170 */
[----:B------:R-:W-:Y:S01]  /*1650*/  CS2R R10, SRZ ;  /* 0x00000000000a7805 */ /* 0x000fe2000001ff00 */
[----:B------:R-:W-:Y:S01]  /*1660*/  IMAD.MOV.U32 R9, RZ, RZ, RZ ;  /* 0x000000ffff097224 */ /* 0x000fe200078e00ff */
[----:B------:R-:W2:Y:S01]  /*1670*/  LDCU UR39, c[0x0][0x370] ;  /* 0x00006e00ff2777ac */ /* 0x000ea20008000800 */
[----:B------:R-:W-:Y:S01]  /*1680*/  IMAD.MOV.U32 R8, RZ, RZ, 0x1 ;  /* 0x00000001ff087424 */ /* 0x000fe200078e00ff */
[----:B------:R-:W3:Y:S01]  /*1690*/  LDCU.64 UR28, c[0x0][0x348] ;  /* 0x00006900ff1c77ac */ /* 0x000ee20008000a00 */
[----:B------:R-:W-:-:S02]  /*16a0*/  USHF.R.U32.HI UR44, URZ, 0x7, UR21 ;  /* 0x00000007ff2c7899 */ /* 0x000fc40008011615 */
[----:B-1----:R-:W-:Y:S02]  /*16b0*/  UIADD3 UR5, UPT, UPT, UR6, 0x7f, URZ ;  /* 0x0000007f06057890 */ /* 0x002fe4000fffe0ff */
[----:B------:R-:W-:Y:S02]  /*16c0*/  UIADD3 UR46, UPT, UPT, UR6, 0xfe, URZ ;  /* 0x000000fe062e7890 */ /* 0x000fe4000fffe0ff */
[----:B------:R-:W-:Y:S01]  /*16d0*/  USHF.R.S32.HI UR4, URZ, 0x1f, UR5 ;  /* 0x0000001fff047899 */ /* 0x000fe20008011405 */
[----:B------:R-:W1:Y:S03]  /*16e0*/  LDCU UR38, c[0x0][0x374] ;  /* 0x00006e80ff2677ac */ /* 0x000e660008000800 */
[----:B------:R-:W-:Y:S02]  /*16f0*/  ULEA.HI UR4, UR4, UR5, URZ, 0x7 ;  /* 0x0000000504047291 */ /* 0x000fe4000f8f38ff */
[----:B------:R-:W-:-:S02]  /*1700*/  USEL UR25, UR37, 0x2, UP1 ;  /* 0x0000000225197887 */ /* 0x000fc40008800000 */
[----:B------:R-:W-:Y:S02]  /*1710*/  USHF.R.S32.HI UR41, URZ, 0x7, UR4 ;  /* 0x00000007ff297899 */ /* 0x000fe40008011404 */
[----:B------:R-:W-:Y:S02]  /*1720*/  UIADD3 UR4, UPT, UPT, UR6, -0x1, URZ ;  /* 0xffffffff06047890 */ /* 0x000fe4000fffe0ff */
[----:B------:R-:W-:Y:S02]  /*1730*/  UISETP.LT.U32.AND UP0, UPT, UR41, 0x3, UPT ;  /* 0x000000032900788c */ /* 0x000fe4000bf01070 */
[----:B------:R-:W-:Y:S02]  /*1740*/  UISETP.GE.U32.AND UP2, UPT, UR4, -0xff, UPT ;  /* 0xffffff010400788c */ /* 0x000fe4000bf46070 */
[----:B------:R-:W-:Y:S01]  /*1750*/  USEL UR40, UR41, 0x3, UP0 ;  /* 0x0000000329287887 */ /* 0x000fe20008000000 */
[----:B------:R-:W-:-:S03]  /*1760*/  UMOV UR5, URZ ;  /* 0x000000ff00057c82 */ /* 0x000fc60008000000 */
[----:B------:R-:W-:Y:S02]  /*1770*/  UIADD3 UR24, UPT, UPT, UR40, -0x1, URZ ;  /* 0xffffffff28187890 */ /* 0x000fe4000fffe0ff */
[----:B------:R-:W-:-:S03]  /*1780*/  UIADD3 UR43, UPT, UPT, UR41, -UR40, URZ ;  /* 0x80000028292b7290 */ /* 0x000fc6000fffe0ff */
[----:B------:R-:W-:-:S04]  /*1790*/  @UP2 UIADD3 UR24, UPT, UPT, UR40, URZ, URZ ;  /* 0x000000ff28182290 */ /* 0x000fc8000fffe0ff */
[----:B-123--:R-:W-:-:S12]  /*17a0*/  UIADD3 UR24, UPT, UPT, UR24, 0x1, URZ ;  /* 0x0000000118187890 */ /* 0x00efd8000fffe0ff */
.L_x_42:
[----:B------:R-:W-:Y:S01]  /*17b0*/  UISETP.NE.AND UP0, UPT, UR45, URZ, UPT ;  /* 0x000000ff2d00728c */ /* 0x000fe2000bf05270 */
[----:B-1----:R-:W1:Y:S08]  /*17c0*/  S2UR UR45, SR_CgaCtaId ;  /* 0x00000000002d79c3 */ /* 0x002e700000008800 */
[----:B------:R-:W-:Y:S05]  /*17d0*/  BRA.U UP0, `(.L_x_23) ;  /* 0x0000000100347547 */ /* 0x000fea000b800000 */
[----:B------:R-:W2:Y:S01]  /*17e0*/  S2R R0, SR_CgaCtaId ;  /* 0x0000000000007919 */ /* 0x000ea20000008800 */
[----:B------:R-:W-:Y:S02]  /*17f0*/  MOV R3, 0x400 ;  /* 0x0000040000037802 */ /* 0x000fe40000000f00 */
[----:B------:R-:W-:Y:S02]  /*1800*/  SHF.L.U32 R2, R8, 0x1f, RZ ;  /* 0x0000001f08027819 */ /* 0x000fe400000006ff */
[----:B--2---:R-:W-:-:S05]  /*1810*/  LEA R0, R0, R3, 0x18 ;  /* 0x0000000300007211 */ /* 0x004fca00078ec0ff */
[----:B------:R-:W-:-:S04]  /*1820*/  IMAD R3, R9, 0x8, R0 ;  /* 0x0000000809037824 */ /* 0x000fc800078e0200 */
[----:B------:R-:W2:Y:S02]  /*1830*/  SYNCS.PHASECHK.TRANS64.TRYWAIT P0, [R3+URZ+0xd0], R2 ;  /* 0x0000d002030075a7 */ /* 0x000ea400080011ff */
[----:B--2---:R-:W-:Y:S05]  /*1840*/  @!P0 BRA `(.L_x_24) ;  /* 0x0000006c00ec8947 */ /* 0x004fea0003800000 */
.L_x_112:
[----:B------:R-:W-:Y:S01]  /*1850*/  VIADD R9, R9, 0x1 ;  /* 0x0000000109097836 */ /* 0x000fe20000000000 */
[----:B------:R2:W-:Y:S04]  /*1860*/  SYNCS.ARRIVE.TRANS64.A1T0 RZ, [R3+URZ+0xc0], RZ ;  /* 0x0000c0ff03ff79a7 */ /* 0x0005e800081000ff */
[----:B------:R-:W-:-:S04]  /*1870*/  ISETP.NE.AND P0, PT, R9, 0x2, PT ;  /* 0x000000020900780c */ /* 0x000fc80003f05270 */
[----:B------:R-:W-:Y:S02]  /*1880*/  SEL R9, R9, RZ, P0 ;  /* 0x000000ff09097207 */ /* 0x000fe40000000000 */
[----:B--2---:R-:W-:-:S04]  /*1890*/  SEL R3, RZ, 0x1, P0 ;  /* 0x00000001ff037807 */ /* 0x004fc80000000000 */
[----:B------:R-:W-:-:S07]  /*18a0*/  LOP3.LUT R8, R8, R3, RZ, 0x3c, !PT ;  /* 0x0000000308087212 */ /* 0x000fce00078e3cff */
.L_x_23:
[----:B------:R-:W-:Y:S01]  /*18b0*/  UMOV UR6, 0x400 ;  /* 0x0000040000067882 */ /* 0x000fe20000000000 */
[----:B------:R-:W-:Y:S01]  /*18c0*/  SHF.L.U32 R0, R12, 0x1f, RZ ;  /* 0x0000001f0c007819 */ /* 0x000fe200000006ff */
[----:B-1----:R-:W-:Y:S02]  /*18d0*/  ULEA UR6, UR45, UR6, 0x18 ;  /* 0x000000062d067291 */ /* 0x002fe4000f8ec0ff */
[----:B------:R-:W-:Y:S02]  /*18e0*/  UISETP.GE.U32.AND UP0, UPT, UR46, 0xff, UPT ;  /* 0x000000ff2e00788c */ /* 0x000fe4000bf06070 */
[----:B------:R-:W-:Y:S02]  /*18f0*/  ULEA UR4, UR5, UR6, 0x3 ;  /* 0x0000000605047291 */ /* 0x000fe4000f8e18ff */
[----:B------:R-:W-:Y:S02]  /*1900*/  USHF.L.U32 UR11, UR20, 0x7, URZ ;  /* 0x00000007140b7899 */ /* 0x000fe400080006ff */
[----:B------:R-:W-:Y:S01]  /*1910*/  ULEA UR35, UR16, UR44, 0x7 ;  /* 0x0000002c10237291 */ /* 0x000fe2000f8e38ff */
[----:B------:R-:W-:-:S04]  /*1920*/  UMOV UR13, URZ ;  /* 0x000000ff000d7c82 */ /* 0x000fc80008000000 */
[----:B------:R1:W2:Y:S01]  /*1930*/  SYNCS.PHASECHK.TRANS64.TRYWAIT P0, [UR4+0x18], R0 ;  /* 0x00001800ff0075a7 */ /* 0x0002a20008001104 */
[----:B------:R-:W-:Y:S06]  /*1940*/  BRA.U !UP0, `(.L_x_25) ;  /* 0x0000000108bc7547 */ /* 0x000fec000b800000 */
[----:B------:R-:W-:Y:S01]  /*1950*/  UMOV UR7, URZ ;  /* 0x000000ff00077c82 */ /* 0x000fe20008000000 */
[----:B------:R-:W-:-:S05]  /*1960*/  UMOV UR4, UR5 ;  /* 0x0000000500047c82 */ /* 0x000fca0008000000 */
.L_x_31:
[----:B------:R-:W-:Y:S01]  /*1970*/  ULEA UR33, UR4, UR6, 0x3 ;  /* 0x0000000604217291 */ /* 0x000fe2000f8e18ff */
[----:B--2---:R-:W-:Y:S01]  /*1980*/  @!P3 MOV R2, 0x8000 ;  /* 0x000080000002b802 */ /* 0x004fe20000000f00 */
[----:B--2-4-:R-:W-:Y:S10]  /*1990*/  @P0 BRA `(.L_x_26) ;  /* 0x00000000000c0947 */ /* 0x014ff40003800000 */
[----:B------:R-:W-:-:S04]  /*19a0*/  SHF.L.U32 R3, R12, 0x1f, RZ ;  /* 0x0000001f0c037819 */ /* 0x000fc800000006ff */
[----:B------:R-:W2:Y:S02]  /*19b0*/  SYNCS.PHASECHK.TRANS64.TRYWAIT P0, [UR33+0x18], R3 ;  /* 0x00001803ff0075a7 */ /* 0x000ea40008001121 */
[----:B--2---:R-:W-:Y:S05]  /*19c0*/  @!P0 BRA `(.L_x_27) ;  /* 0x0000006c00a08947 */ /* 0x004fea0003800000 */
.L_x_26:
[----:B------:R2:W-:Y:S01]  /*19d0*/  @!P3 SYNCS.ARRIVE.TRANS64 RZ, [UR33], R2 ;  /* 0x00000002ffffb9a7 */ /* 0x0005e20008000021 */
[----:B------:R-:W-:-:S04]  /*19e0*/  ULOP3.LUT UR5, UR25, 0x2, URZ, 0xfc, !UPT ;  /* 0x0000000219057892 */ /* 0x000fc8000f8efcff */
[----:B------:R-:W-:-:S09]  /*19f0*/  UISETP.NE.AND UP0, UPT, UR5, 0x2, UPT ;  /* 0x000000020500788c */ /* 0x000fd2000bf05270 */
[----:B------:R-:W-:Y:S05]  /*1a00*/  BRA.U UP0, `(.L_x_28) ;  /* 0x0000000100047547 */ /* 0x000fea000b800000 */
[----:B------:R-:W-:Y:S05]  /*1a10*/  BPT.TRAP 0x1 ;  /* 0x000000040000795c */ /* 0x000fea0000300000 */
.L_x_28:
[----:B------:R-:W-:Y:S04]  /*1a20*/  BSSY.RECONVERGENT B0, `(.L_x_29) ;  /* 0x0000003000007945 */ /* 0x000fe80003800200 */
[----:B------:R-:W-:Y:S05]  /*1a30*/  @P2 BRA `(.L_x_30) ;  /* 0x0000000000042947 */ /* 0x000fea0003800000 */
[----:B------:R-:W-:Y:S05]  /*1a40*/  BPT.TRAP 0x1 ;  /* 0x000000040000795c */ /* 0x000fea0000300000 */
.L_x_30:
[----:B------:R-:W-:Y:S05]  /*1a50*/  BSYNC.RECONVERGENT B0 ;  /* 0x0000000000007941 */ /* 0x000fea0003800200 */
.L_x_29:
[----:B------:R-:W-:Y:S02]  /*1a60*/  UIADD3 UR5, UPT, UPT, UR4, 0x1, URZ ;  /* 0x0000000104057890 */ /* 0x000fe4000fffe0ff */
[----:B------:R-:W-:Y:S02]  /*1a70*/  UIADD3 UR16, UP1, UPT, UR28, 0x80, URZ ;  /* 0x000000801c107890 */ /* 0x000fe4000ff3e0ff */
[----:B------:R-:W-:Y:S02]  /*1a80*/  UISETP.NE.AND UP0, UPT, UR5, 0x3, UPT ;  /* 0x000000030500788c */ /* 0x000fe4000bf05270 */
[----:B------:R-:W-:Y:S02]  /*1a90*/  USHF.L.U32 UR34, UR7, 0x7, URZ ;  /* 0x0000000707227899 */ /* 0x000fe400080006ff */
[----:B------:R-:W-:Y:S02]  /*1aa0*/  USEL UR9, URZ, 0x1, UP0 ;  /* 0x00000001ff097887 */ /* 0x000fe40008000000 */
[----:B------:R-:W-:-:S02]  /*1ab0*/  USEL UR5, UR5, URZ, UP0 ;  /* 0x000000ff05057287 */ /* 0x000fc40008000000 */
[----:B------:R-:W-:Y:S02]  /*1ac0*/  UIADD3 UR14, UP0, UPT, UR28, 0x180, URZ ;  /* 0x000001801c0e7890 */ /* 0x000fe4000ff1e0ff */
[----:B------:R-:W-:Y:S01]  /*1ad0*/  ULEA UR8, UR5, UR6, 0x3 ;  /* 0x0000000605087291 */ /* 0x000fe2000f8e18ff */
[----:B------:R-:W-:Y:S01]  /*1ae0*/  LOP3.LUT R12, R12, UR9, RZ, 0x3c, !PT ;  /* 0x000000090c0c7c12 */ /* 0x000fe2000f8e3cff */
[----:B------:R-:W-:Y:S02]  /*1af0*/  UIADD3.X UR17, UPT, UPT, URZ, UR29, URZ, UP1, !UPT ;  /* 0x0000001dff117290 */ /* 0x000fe40008ffe4ff */
[----:B------:R-:W-:Y:S01]  /*1b00*/  UIADD3.X UR15, UPT, UPT, URZ, UR29, URZ, UP0, !UPT ;  /* 0x0000001dff0f7290 */ /* 0x000fe200087fe4ff */
[----:B-1----:R-:W-:Y:S01]  /*1b10*/  SHF.L.U32 R0, R12, 0x1f, RZ ;  /* 0x0000001f0c007819 */ /* 0x002fe200000006ff */
[----:B------:R-:W-:Y:S01]  /*1b20*/  UMOV UR18, 0x0 ;  /* 0x0000000000127882 */ /* 0x000fe20000000000 */
[----:B------:R-:W-:Y:S01]  /*1b30*/  UMOV UR19, 0x10000000 ;  /* 0x1000000000137882 */ /* 0x000fe20000000000 */
[----:B------:R-:W-:Y:S01]  /*1b40*/  UMOV UR12, UR36 ;  /* 0x00000024000c7c82 */ /* 0x000fe20008000000 */
[----:B------:R3:W4:Y:S01]  /*1b50*/  SYNCS.PHASECHK.TRANS64.TRYWAIT P0, [UR8+0x18], R0 ;  /* 0x00001800ff0075a7 */ /* 0x0007220008001108 */
[----:B------:R-:W-:Y:S01]  /*1b60*/  USHF.L.U32 UR8, UR4, 0xe, URZ ;  /* 0x0000000e04087899 */ /* 0x000fe200080006ff */
[----:B------:R-:W-:-:S02]  /*1b70*/  UMOV UR9, UR33 ;  /* 0x0000002100097c82 */ /* 0x000fc40008000000 */
[----:B------:R-:W-:Y:S01]  /*1b80*/  UMOV UR4, 0x30000 ;  /* 0x0003000000047882 */ /* 0x000fe20000000000 */
[----:B------:R-:W-:Y:S02]  /*1b90*/  ULOP3.LUT UR32, UR8, UR21, URZ, 0xfc, !UPT ;  /* 0x0000001508207292 */ /* 0x000fe4000f8efcff */
[----:B------:R-:W-:Y:S02]  /*1ba0*/  UIADD3 UR8, UPT, UPT, UR6, 0x14400, UR8 ;  /* 0x0001440006087890 */ /* 0x000fe4000fffe008 */
[----:B------:R-:W-:Y:S01]  /*1bb0*/  UIADD3 UR32, UPT, UPT, UR6, 0x8400, UR32 ;  /* 0x0000840006207890 */ /* 0x000fe2000fffe020 */
[----:B------:R-:W-:Y:S01]  /*1bc0*/  UMOV UR10, UR34 ;  /* 0x00000022000a7c82 */ /* 0x000fe20008000000 */
[----:B------:R-:W-:Y:S01]  /*1bd0*/  UIADD3 UR7, UPT, UPT, UR7, 0x1, URZ ;  /* 0x0000000107077890 */ /* 0x000fe2000fffe0ff */
[----:B------:R-:W-:-:S03]  /*1be0*/  UMOV UR13, UR24 ;  /* 0x00000018000d7c82 */ /* 0x000fc60008000000 */
[----:B------:R-:W-:-:S03]  /*1bf0*/  UISETP.NE.AND UP0, UPT, UR7, UR24, UPT ;  /* 0x000000180700728c */ /* 0x000fc6000bf05270 */
[----:B------:R1:W-:Y:S01]  /*1c00*/  UTMALDG.3D.MULTICAST [UR32], [UR16], UR4, desc[UR18] ;  /* 0x00001220100073b4 */ /* 0x0003e20008011804 */
[----:B------:R3:W-:Y:S01]  /*1c10*/  UTMALDG.3D [UR8], [UR14], desc[UR18] ;  /* 0x000012080e0075b4 */ /* 0x0007e20008011000 */
[----:B-1----:R-:W-:-:S04]  /*1c20*/  UMOV UR4, UR5 ;  /* 0x0000000500047c82 */ /* 0x002fc80008000000 */
[----:B---3--:R-:W-:Y:S05]  /*1c30*/  BRA.U UP0, `(.L_x_31) ;  /* 0xfffffffd004c7547 */ /* 0x008fea000b83ffff */
.L_x_25:
[----:B------:R-:W-:Y:S01]  /*1c40*/  ULEA UR4, UR5, UR6, 0x3 ;  /* 0x0000000605047291 */ /* 0x000fe2000f8e18ff */
[----:B-1----:R-:W-:Y:S01]  /*1c50*/  SHF.L.U32 R0, R12, 0x1f, RZ ;  /* 0x0000001f0c007819 */ /* 0x002fe200000006ff */
[----:B------:R-:W-:Y:S01]  /*1c60*/  @!P1 SYNCS.ARRIVE.TRANS64.A1T0 RZ, [UR6+0x58], RZ ;  /* 0x000058ffffff99a7 */ /* 0x000fe20008100006 */
[----:B------:R-:W-:-:S06]  /*1c70*/  UISETP.GT.AND UP0, UPT, UR41, UR40, UPT ;  /* 0x000000282900728c */ /* 0x000fcc000bf04270 */
[----:B--2-4-:R1:W2:Y:S03]  /*1c80*/  SYNCS.PHASECHK.TRANS64.TRYWAIT P0, [UR4+0x18], R0 ;  /* 0x00001800ff0075a7 */ /* 0x0142a60008001104 */
[----:B------:R-:W-:Y:S05]  /*1c90*/  BRA.U !UP0, `(.L_x_32) ;  /* 0x0000000108c07547 */ /* 0x000fea000b800000 */
[----:B------:R-:W-:Y:S01]  /*1ca0*/  UIADD3 UR26, UPT, UPT, UR43, UR13, URZ ;  /* 0x0000000d2b1a7290 */ /* 0x000fe2000fffe0ff */
[----:B------:R-:W-:-:S11]  /*1cb0*/  UMOV UR4, UR5 ;  /* 0x0000000500047c82 */ /* 0x000fd60008000000 */
.L_x_38:
[----:B------:R-:W-:Y:S01]  /*1cc0*/  ULEA UR17, UR4, UR6, 0x3 ;  /* 0x0000000604117291 */ /* 0x000fe2000f8e18ff */
[----:B--2---:R-:W-:Y:S01]  /*1cd0*/  @!P3 MOV R2, 0x8000 ;  /* 0x000080000002b802 */ /* 0x004fe20000000f00 */
[----:B--2-4-:R-:W-:Y:S10]  /*1ce0*/  @P0 BRA `(.L_x_33) ;  /* 0x00000000000c0947 */ /* 0x014ff40003800000 */
[----:B------:R-:W-:-:S04]  /*1cf0*/  SHF.L.U32 R3, R12, 0x1f, RZ ;  /* 0x0000001f0c037819 */ /* 0x000fc800000006ff */
[----:B------:R-:W2:Y:S02]  /*1d00*/  SYNCS.PHASECHK.TRANS64.TRYWAIT P0, [UR17+0x18], R3 ;  /* 0x00001803ff0075a7 */ /* 0x000ea40008001111 */
[----:B--2---:R-:W-:Y:S05]  /*1d10*/  @!P0 BRA `(.L_x_34) ;  /* 0x0000006800e48947 */ /* 0x004fea0003800000 */
.L_x_33:
[----:B------:R2:W-:Y:S01]  /*1d20*/  @!P3 SYNCS.ARRIVE.TRANS64 RZ, [UR17], R2 ;  /* 0x00000002ffffb9a7 */ /* 0x0005e20008000011 */
[----:B------:R-:W-:-:S04]  /*1d30*/  ULOP3.LUT UR5, UR25, 0x2, URZ, 0xfc, !UPT ;  /* 0x0000000219057892 */ /* 0x000fc8000f8efcff */
[----:B------:R-:W-:-:S09]  /*1d40*/  UISETP.NE.AND UP0, UPT, UR5, 0x2, UPT ;  /* 0x000000020500788c */ /* 0x000fd2000bf05270 */
[----:B------:R-:W-:Y:S05]  /*1d50*/  BRA.U UP0, `(.L_x_35) ;  /* 0x0000000100047547 */ /* 0x000fea000b800000 */
[----:B------:R-:W-:Y:S05]  /*1d60*/  BPT.TRAP 0x1 ;  /* 0x000000040000795c */ /* 0x000fea0000300000 */
.L_x_35:
[----:B------:R-:W-:Y:S04]  /*1d70*/  BSSY.RECONVERGENT B0, `(.L_x_36) ;  /* 0x0000003000007945 */ /* 0x000fe80003800200 */
[----:B------:R-:W-:Y:S05]  /*1d80*/  @P2 BRA `(.L_x_37) ;  /* 0x0000000000042947 */ /* 0x000fea0003800000 */
[----:B------:R-:W-:Y:S05]  /*1d90*/  BPT.TRAP 0x1 ;  /* 0x000000040000795c */ /* 0x000fea0000300000 */
.L_x_37:
[----:B------:R-:W-:Y:S05]  /*1da0*/  BSYNC.RECONVERGENT B0 ;  /* 0x0000000000007941 */ /* 0x000fea0003800200 */
.L_x_36:
[----:B------:R-:W-:Y:S02]  /*1db0*/  UIADD3 UR5, UPT, UPT, UR4, 0x1, URZ ;  /* 0x0000000104057890 */ /* 0x000fe4000fffe0ff */
[----:B------:R-:W-:Y:S02]  /*1dc0*/  UIADD3 UR14, UP1, UPT, UR28, 0x80, URZ ;  /* 0x000000801c0e7890 */ /* 0x000fe4000ff3e0ff */
[----:B------:R-:W-:Y:S02]  /*1dd0*/  UISETP.NE.AND UP0, UPT, UR5, 0x3, UPT ;  /* 0x000000030500788c */ /* 0x000fe4000bf05270 */
[----:B------:R-:W-:Y:S02]  /*1de0*/  USHF.L.U32 UR18, UR13, 0x7, URZ ;  /* 0x000000070d127899 */ /* 0x000fe400080006ff */
[----:B------:R-:W-:Y:S02]  /*1df0*/  USEL UR8, URZ, 0x1, UP0 ;  /* 0x00000001ff087887 */ /* 0x000fe40008000000 */
[----:B------:R-:W-:-:S02]  /*1e00*/  USEL UR5, UR5, URZ, UP0 ;  /* 0x000000ff05057287 */ /* 0x000fc40008000000 */
[----:B------:R-:W-:Y:S02]  /*1e10*/  UIADD3 UR22, UP0, UPT, UR28, 0x180, URZ ;  /* 0x000001801c167890 */ /* 0x000fe4000ff1e0ff */
[----:B------:R-:W-:Y:S01]  /*1e20*/  LOP3.LUT R12, R12, UR8, RZ, 0x3c, !PT ;  /* 0x000000080c0c7c12 */ /* 0x000fe2000f8e3cff */
[----:B------:R-:W-:Y:S02]  /*1e30*/  USHF.L.U32 UR8, UR4, 0xe, URZ ;  /* 0x0000000e04087899 */ /* 0x000fe400080006ff */
[----:B------:R-:W-:Y:S01]  /*1e40*/  ULEA UR7, UR5, UR6, 0x3 ;  /* 0x0000000605077291 */ /* 0x000fe2000f8e18ff */
[----:B-1----:R-:W-:Y:S01]  /*1e50*/  SHF.L.U32 R0, R12, 0x1f, RZ ;  /* 0x0000001f0c007819 */ /* 0x002fe200000006ff */
[----:B------:R-:W-:Y:S02]  /*1e60*/  ULOP3.LUT UR16, UR8, UR21, URZ, 0xfc, !UPT ;  /* 0x0000001508107292 */ /* 0x000fe4000f8efcff */
[----:B------:R-:W-:Y:S02]  /*1e70*/  UIADD3.X UR15, UPT, UPT, URZ, UR29, URZ, UP1, !UPT ;  /* 0x0000001dff0f7290 */ /* 0x000fe40008ffe4ff */
[----:B------:R-:W-:-:S02]  /*1e80*/  UIADD3 UR16, UPT, UPT, UR6, 0x8400, UR16 ;  /* 0x0000840006107890 */ /* 0x000fc4000fffe010 */
[----:B------:R-:W-:Y:S01]  /*1e90*/  UIADD3 UR8, UPT, UPT, UR6, 0x14400, UR8 ;  /* 0x0001440006087890 */ /* 0x000fe2000fffe008 */
[----:B------:R3:W4:Y:S01]  /*1ea0*/  SYNCS.PHASECHK.TRANS64.TRYWAIT P0, [UR7+0x18], R0 ;  /* 0x00001800ff0075a7 */ /* 0x0007220008001107 */
[----:B------:R-:W-:Y:S01]  /*1eb0*/  UIADD3.X UR23, UPT, UPT, URZ, UR29, URZ, UP0, !UPT ;  /* 0x0000001dff177290 */ /* 0x000fe200087fe4ff */
[----:B------:R-:W-:Y:S01]  /*1ec0*/  UMOV UR4, 0x30000 ;  /* 0x0003000000047882 */ /* 0x000fe20000000000 */
[----:B------:R-:W-:Y:S01]  /*1ed0*/  UMOV UR30, 0x0 ;  /* 0x00000000001e7882 */ /* 0x000fe20000000000 */
[----:B------:R-:W-:Y:S01]  /*1ee0*/  UMOV UR31, 0x10000000 ;  /* 0x10000000001f7882 */ /* 0x000fe20000000000 */
[----:B------:R-:W-:Y:S01]  /*1ef0*/  UMOV UR19, UR35 ;  /* 0x0000002300137c82 */ /* 0x000fe20008000000 */
[----:B------:R-:W-:Y:S01]  /*1f00*/  UMOV UR20, UR36 ;  /* 0x0000002400147c82 */ /* 0x000fe20008000000 */
[----:B------:R-:W-:Y:S01]  /*1f10*/  UMOV UR12, UR36 ;  /* 0x00000024000c7c82 */ /* 0x000fe20008000000 */
[----:B------:R-:W-:Y:S01]  /*1f20*/  UMOV UR9, UR17 ;  /* 0x0000001100097c82 */ /* 0x000fe20008000000 */
[----:B------:R-:W-:Y:S01]  /*1f30*/  UMOV UR10, UR18 ;  /* 0x00000012000a7c82 */ /* 0x000fe20008000000 */
[----:B------:R1:W-:Y:S01]  /*1f40*/  UTMALDG.3D.MULTICAST [UR16], [UR14], UR4, desc[UR30] ;  /* 0x00001e100e0073b4 */ /* 0x0003e20008011804 */
[----:B------:R-:W-:-:S04]  /*1f50*/  UIADD3 UR13, UPT, UPT, UR13, 0x1, URZ ;  /* 0x000000010d0d7890 */ /* 0x000fc8000fffe0ff */
[----:B------:R-:W-:Y:S01]  /*1f60*/  UISETP.NE.AND UP0, UPT, UR13, UR26, UPT ;  /* 0x0000001a0d00728c */ /* 0x000fe2000bf05270 */
[----:B------:R3:W-:Y:S01]  /*1f70*/  UTMALDG.3D [UR8], [UR22], desc[UR30] ;  /* 0x00001e08160075b4 */ /* 0x0007e20008011000 */
[----:B-1----:R-:W-:-:S07]  /*1f80*/  UMOV UR4, UR5 ;  /* 0x0000000500047c82 */ /* 0x002fce0008000000 */
[----:B---3--:R-:W-:Y:S05]  /*1f90*/  BRA.U UP0, `(.L_x_38) ;  /* 0xfffffffd00487547 */ /* 0x008fea000b83ffff */
.L_x_32:
[C---:B------:R-:W-:Y:S01]  /*1fa0*/  LEA R3, R11.reuse, UR6, 0x3 ;  /* 0x000000060b037c11 */ /* 0x040fe2000f8e18ff */
[----:B------:R-:W-:Y:S01]  /*1fb0*/  NOP ;  /* 0x0000000000007918 */ /* 0x000fe20000000000 */
[----:B-1----:R-:W-:Y:S02]  /*1fc0*/  SHF.L.U32 R0, R10, 0x1f, RZ ;  /* 0x0000001f0a007819 */ /* 0x002fe400000006ff */
[----:B------:R-:W-:Y:S02]  /*1fd0*/  LEA R5, R11, UR6, 0x4 ;  /* 0x000000060b057c11 */ /* 0x000fe4000f8e20ff */
[----:B--2-4-:R-:W1:Y:S02]  /*1fe0*/  SYNCS.PHASECHK.TRANS64.TRYWAIT P0, [R3+URZ+0x60], R0 ;  /* 0x00006000030075a7 */ /* 0x014e6400080011ff */
[----:B-1----:R-:W-:Y:S05]  /*1ff0*/  @!P0 BRA `(.L_x_39) ;  /* 0x0000006800448947 */ /* 0x002fea0003800000 */
.L_x_115:
[----:B------:R-:W2:Y:S01]  /*2000*/  LDS.128 R4, [R5+0xf0] ;  /* 0x0000f00005047984 */ /* 0x000ea20000000c00 */
[----:B------:R-:W-:Y:S01]  /*2010*/  UISETP.GE.AND UP0, UPT, UR42, 0x1, UPT ;  /* 0x000000012a00788c */ /* 0x000fe2000bf06270 */
[----:B------:R-:W-:Y:S01]  /*2020*/  @!PT LDS RZ, [RZ] ;  /* 0x00000000fffff984 */ /* 0x000fe20000000800 */
[----:B------:R-:W-:Y:S01]  /*2030*/  @!PT LDS RZ, [RZ] ;  /* 0x00000000fffff984 */ /* 0x000fe20000000800 */
[----:B------:R-:W-:Y:S01]  /*2040*/  @!PT LDS RZ, [RZ] ;  /* 0x00000000fffff984 */ /* 0x000fe20000000800 */
[----:B------:R-:W-:Y:S01]  /*2050*/  @!PT LDS RZ, [RZ] ;  /* 0x00000000fffff984 */ /* 0x000fe20000000800 */
[----:B------:R3:W-:Y:S06]  /*2060*/  MEMBAR.ALL.CTA ;  /* 0x0000000000007992 */ /* 0x0007ec0000008000 */
[----:B---3--:R-:W3:Y:S01]  /*2070*/  FENCE.VIEW.ASYNC.S ;  /* 0x00000000000073c6 */ /* 0x008ee20000000000 */
[----:B--2---:R-:W-:-:S13]  /*2080*/  LOP3.LUT P0, RZ, R6, 0x1, RZ, 0xc0, !PT ;  /* 0x0000000106ff7812 */ /* 0x004fda000780c0ff */
[----:B---3--:R-:W-:Y:S01]  /*2090*/  VOTEU.ANY UP1, P0 ;  /* 0x0000000000ff7886 */ /* 0x008fe20000020100 */
[----:B------:R-:W-:-:S13]  /*20a0*/  PLOP3.LUT P0, PT, PT, PT, UP1, 0x80, 0x8 ;  /* 0x000000000008781c */ /* 0x000fda0003f0f018 */
[----:B-1----:R-:W-:Y:S02]  /*20b0*/  @P0 LOP3.LUT R0, R5, 0xffff, RZ, 0xc0, !PT ;  /* 0x0000ffff05000812 */ /* 0x002fe400078ec0ff */
[----:B------:R-:W-:Y:S02]  /*20c0*/  @P0 MOV R2, R4 ;  /* 0x0000000400020202 */ /* 0x000fe40000000f00 */
[----:B------:R-:W-:Y:S01]  /*20d0*/  @P0 R2UR UR7, R0 ;  /* 0x00000000000702ca */ /* 0x000fe200000e0000 */
[----:B------:R-:W-:Y:S01]  /*20e0*/  VIADD R0, R3, 0x70 ;  /* 0x0000007003007836 */ /* 0x000fe20000000000 */
[----:B------:R-:W-:Y:S02]  /*20f0*/  @P0 SHF.R.U32.HI R4, RZ, 0x10, R5 ;  /* 0x00000010ff040819 */ /* 0x000fe40000011605 */
[----:B------:R-:W-:Y:S02]  /*2100*/  @P0 R2UR UR8, R2 ;  /* 0x00000000020802ca */ /* 0x000fe400000e0000 */
[----:B------:R-:W-:-:S02]  /*2110*/  PRMT R0, RZ, 0x654, R0 ;  /* 0x00000654ff007816 */ /* 0x000fc40000000000 */
[----:B------:R-:W-:Y:S02]  /*2120*/  @P0 R2UR UR4, R4 ;  /* 0x00000000040402ca */ /* 0x000fe400000e0000 */
[----:B------:R1:W-:Y:S03]  /*2130*/  SYNCS.ARRIVE.TRANS64.RED.A1T0 RZ, [R0+URZ], RZ ;  /* 0x000000ff00ff79a7 */ /* 0x0003e600081004ff */
[----:B------:R-:W-:-:S04]  /*2140*/  @UP1 UMOV UR27, UR7 ;  /* 0x00000007001b1c82 */ /* 0x000fc80008000000 */
[----:B------:R-:W-:-:S04]  /*2150*/  @UP1 UMOV UR37, UR8 ;  /* 0x0000000800251c82 */ /* 0x000fc80008000000 */
[----:B------:R-:W-:Y:S01]  /*2160*/  @UP1 UMOV UR36, UR4 ;  /* 0x0000000400241c82 */ /* 0x000fe20008000000 */
[----:B------:R-:W-:Y:S05]  /*2170*/  BRA.U !UP0, `(.L_x_40) ;  /* 0x0000000108d47547 */ /* 0x000fea000b800000 */
[----:B------:R-:W2:Y:S01]  /*2180*/  LDCU.128 UR12, c[0x0][0xb10] ;  /* 0x00016200ff0c77ac */ /* 0x000ea20008000c00 */
[----:B------:R-:W3:Y:S01]  /*2190*/  LDCU UR26, c[0x0][0xb20] ;  /* 0x00016400ff1a77ac */ /* 0x000ee20008000800 */
[----:B------:R-:W4:Y:S01]  /*21a0*/  LDCU UR20, c[0x0][0xb0c] ;  /* 0x00016180ff1477ac */ /* 0x000f220008000800 */
[----:B------:R-:W1:Y:S01]  /*21b0*/  LDCU.64 UR10, c[0x0][0xb28] ;  /* 0x00016500ff0a77ac */ /* 0x000e620008000a00 */
[----:B------:R-:W-:Y:S02]  /*21c0*/  UISETP.NE.AND UP3, UPT, UR42, 0x1, UPT ;  /* 0x000000012a00788c */ /* 0x000fe4000bf65270 */
[----:B--2---:R-:W-:Y:S02]  /*21d0*/  UIMAD.WIDE.U32 UR16, UR38, UR15, URZ ;  /* 0x0000000f261072a5 */ /* 0x004fe4000f8e00ff */
[----:B------:R-:W-:Y:S02]  /*21e0*/  UIMAD.WIDE.U32 UR8, UR39, UR12, URZ ;  /* 0x0000000c270872a5 */ /* 0x000fe4000f8e00ff */
[----:B------:R-:W-:-:S02]  /*21f0*/  UISETP.NE.AND UP0, UPT, UR14, 0x1, UPT ;  /* 0x000000010e00788c */ /* 0x000fc4000bf05270 */
[----:B------:R-:W-:Y:S01]  /*2200*/  UIMAD.WIDE.U32 UR22, UR27, UR15, URZ ;  /* 0x0000000f1b1672a5 */ /* 0x000fe2000f8e00ff */
[----:B------:R-:W-:Y:S02]  /*2210*/  UMOV UR16, UR17 ;  /* 0x0000001100107c82 */ /* 0x000fe40008000000 */
[----:B------:R-:W-:Y:S01]  /*2220*/  UMOV UR8, UR9 ;  /* 0x0000000900087c82 */ /* 0x000fe20008000000 */
[----:B---3--:R-:W-:Y:S02]  /*2230*/  USHF.R.U32.HI UR16, URZ, UR26, UR16 ;  /* 0x0000001aff107299 */ /* 0x008fe40008011610 */
[----:B----4-:R-:W-:Y:S02]  /*2240*/  UISETP.NE.AND UP2, UPT, UR20, 0x1, UPT ;  /* 0x000000011400788c */ /* 0x010fe4000bf45270 */
[----:B------:R-:W-:Y:S02]  /*2250*/  USHF.R.U32.HI UR8, URZ, UR13, UR8 ;  /* 0x0000000dff087299 */ /* 0x000fe40008011608 */
[----:B------:R-:W-:-:S02]  /*2260*/  USEL UR7, UR38, UR16, !UP0 ;  /* 0x0000001026077287 */ /* 0x000fc4000c000000 */
[----:B------:R-:W-:Y:S02]  /*2270*/  USEL UR8, UR39, UR8, !UP2 ;  /* 0x0000000827087287 */ /* 0x000fe4000d000000 */
[----:B-1----:R-:W-:Y:S01]  /*2280*/  UIMAD.WIDE.U32 UR16, UR7, UR10, URZ ;  /* 0x0000000a071072a5 */ /* 0x002fe2000f8e00ff */
[----:B------:R-:W-:Y:S01]  /*2290*/  UMOV UR4, UR23 ;  /* 0x0000001700047c82 */ /* 0x000fe20008000000 */
[----:B------:R-:W-:Y:S02]  /*22a0*/  UIMAD.WIDE.U32 UR18, UR37, UR12, URZ ;  /* 0x0000000c251272a5 */ /* 0x000fe4000f8e00ff */
[----:B------:R-:W-:-:S03]  /*22b0*/  UIMAD.WIDE.U32 UR22, UR8, UR10, URZ ;  /* 0x0000000a081672a5 */ /* 0x000fc6000f8e00ff */
[----:B------:R-:W-:Y:S01]  /*22c0*/  UMOV UR16, UR17 ;  /* 0x0000001100107c82 */ /* 0x000fe20008000000 */
[----:B------:R-:W-:Y:S02]  /*22d0*/  USHF.R.U32.HI UR4, URZ, UR26, UR4 ;  /* 0x0000001aff047299 */ /* 0x000fe40008011604 */
[----:B------:R-:W-:Y:S01]  /*22e0*/  @UP3 USHF.R.U32.HI UR7, URZ, UR11, UR16 ;  /* 0x0000000bff073299 */ /* 0x000fe20008011610 */
[----:B------:R-:W-:Y:S01]  /*22f0*/  UMOV UR18, UR19 ;  /* 0x0000001300127c82 */ /* 0x000fe20008000000 */
[----:B------:R-:W-:Y:S01]  /*2300*/  UMOV UR22, UR23 ;  /* 0x0000001700167c82 */ /* 0x000fe20008000000 */
[----:B------:R-:W-:Y:S02]  /*2310*/  USHF.R.U32.HI UR13, URZ, UR13, UR18 ;  /* 0x0000000dff0d7299 */ /* 0x000fe40008011612 */
[----:B------:R-:W-:Y:S02]  /*2320*/  USEL UR4, UR27, UR4, !UP0 ;  /* 0x000000041b047287 */ /* 0x000fe4000c000000 */
[----:B------:R-:W-:-:S02]  /*2330*/  @UP3 USHF.R.U32.HI UR8, URZ, UR11, UR22 ;  /* 0x0000000bff083299 */ /* 0x000fc40008011616 */
[----:B------:R-:W-:Y:S02]  /*2340*/  UIMAD UR9, UR42, UR7, URZ ;  /* 0x000000072a0972a4 */ /* 0x000fe4000f8e02ff */
[----:B------:R-:W-:Y:S02]  /*2350*/  USEL UR7, UR37, UR13, !UP2 ;  /* 0x0000000d25077287 */ /* 0x000fe4000d000000 */
[----:B------:R-:W-:Y:S02]  /*2360*/  UIMAD UR12, UR42, UR8, URZ ;  /* 0x000000082a0c72a4 */ /* 0x000fe4000f8e02ff */
[----:B------:R-:W-:Y:S02]  /*2370*/  UISETP.GE.AND UP0, UPT, UR4, UR9, UPT ;  /* 0x000000090400728c */ /* 0x000fe4000bf06270 */
[----:B------:R-:W-:Y:S02]  /*2380*/  UIMAD.WIDE.U32 UR16, UR4, UR10, URZ ;  /* 0x0000000a041072a5 */ /* 0x000fe4000f8e00ff */
[----:B------:R-:W-:-:S02]  /*2390*/  UISETP.GE.OR UP0, UPT, UR7, UR12, UP0 ;  /* 0x0000000c0700728c */ /* 0x000fc40008706670 */
        /* <DEDUP_REMOVED lines=19> */
.L_x_40:
[----:B------:R-:W2:Y:S02]  /*24d0*/  LDCU UR4, c[0x0][0xb30] ;  /* 0x00016600ff0477ac */ /* 0x000ea40008000800 */
[----:B--2---:R-:W-:-:S09]  /*24e0*/  UISETP.NE.AND UP0, UPT, UR4, 0x1, UPT ;  /* 0x000000010400788c */ /* 0x004fd2000bf05270 */
[----:B------:R-:W-:Y:S05]  /*24f0*/  BRA.U UP0, `(.L_x_41) ;  /* 0x0000000100447547 */ /* 0x000fea000b800000 */
[----:B------:R-:W2:Y:S01]  /*2500*/  LDCU.128 UR12, c[0x0][0xb10] ;  /* 0x00016200ff0c77ac */ /* 0x000ea20008000c00 */
[----:B------:R-:W3:Y:S01]  /*2510*/  LDCU UR16, c[0x0][0xb0c] ;  /* 0x00016180ff1077ac */ /* 0x000ee20008000800 */
[----:B------:R-:W4:Y:S01]  /*2520*/  LDCU UR17, c[0x0][0xb20] ;  /* 0x00016400ff1177ac */ /* 0x000f220008000800 */
[----:B--2---:R-:W-:Y:S02]  /*2530*/  UIMAD.WIDE.U32 UR10, UR37, UR12, URZ ;  /* 0x0000000c250a72a5 */ /* 0x004fe4000f8e00ff */
[----:B------:R-:W-:Y:S02]  /*2540*/  UIMAD.WIDE.U32 UR8, UR27, UR15, URZ ;  /* 0x0000000f1b0872a5 */ /* 0x000fe4000f8e00ff */
[----:B---3--:R-:W-:Y:S02]  /*2550*/  UISETP.NE.AND UP2, UPT, UR16, 0x1, UPT ;  /* 0x000000011000788c */ /* 0x008fe4000bf45270 */
[----:B------:R-:W-:Y:S01]  /*2560*/  UISETP.NE.AND UP0, UPT, UR14, 0x1, UPT ;  /* 0x000000010e00788c */ /* 0x000fe2000bf05270 */
[----:B------:R-:W-:-:S02]  /*2570*/  UMOV UR7, UR11 ;  /* 0x0000000b00077c82 */ /* 0x000fc40008000000 */
[----:B------:R-:W-:Y:S01]  /*2580*/  UMOV UR4, UR9 ;  /* 0x0000000900047c82 */ /* 0x000fe20008000000 */
[----:B------:R-:W-:Y:S02]  /*2590*/  USHF.R.U32.HI UR7, URZ, UR13, UR7 ;  /* 0x0000000dff077299 */ /* 0x000fe40008011607 */
[----:B----4-:R-:W-:Y:S02]  /*25a0*/  USHF.R.U32.HI UR4, URZ, UR17, UR4 ;  /* 0x00000011ff047299 */ /* 0x010fe40008011604 */
[----:B------:R-:W-:Y:S02]  /*25b0*/  USEL UR7, UR37, UR7, !UP2 ;  /* 0x0000000725077287 */ /* 0x000fe4000d000000 */
[----:B------:R-:W-:-:S04]  /*25c0*/  USEL UR4, UR27, UR4, !UP0 ;  /* 0x000000041b047287 */ /* 0x000fc8000c000000 */
[----:B------:R-:W-:Y:S02]  /*25d0*/  UIADD3 UR8, UPT, UPT, UR7, -UR4, URZ ;  /* 0x8000000407087290 */ /* 0x000fe4000fffe0ff */
[----:B------:R-:W-:Y:S02]  /*25e0*/  UIADD3 UR4, UPT, UPT, -UR7, UR4, URZ ;  /* 0x0000000407047290 */ /* 0x000fe4000fffe1ff */
[----:B------:R-:W-:Y:S02]  /*25f0*/  UIMAD UR27, UR8, UR14, UR27 ;  /* 0x0000000e081b72a4 */ /* 0x000fe4000f8e021b */
[----:B------:R-:W-:-:S12]  /*2600*/  UIMAD UR37, UR4, UR16, UR37 ;  /* 0x00000010042572a4 */ /* 0x000fd8000f8e0225 */
.L_x_41:
[----:B------:R-:W-:Y:S01]  /*2610*/  VIADD R11, R11, 0x1 ;  /* 0x000000010b0b7836 */ /* 0x000fe20000000000 */
[----:B------:R-:W-:Y:S01]  /*2620*/  R2UR UR4, R160 ;  /* 0x00000000a00472ca */ /* 0x000fe200000e0000 */
[----:B------:R-:W-:Y:S01]  /*2630*/  UIADD3 UR20, UPT, UPT, UR27, UR63, URZ ;  /* 0x0000003f1b147290 */ /* 0x000fe2000fffe0ff */
[----:B------:R-:W-:Y:S02]  /*2640*/  PLOP3.LUT P1, PT, PT, PT, PT, 0x80, 0x8 ;  /* 0x000000000008781c */ /* 0x000fe40003f2f070 */
[----:B------:R-:W-:-:S04]  /*2650*/  ISETP.NE.AND P0, PT, R11, 0x2, PT ;  /* 0x000000020b00780c */ /* 0x000fc80003f05270 */
[----:B------:R-:W-:Y:S02]  /*2660*/  SEL R3, RZ, 0x1, P0 ;  /* 0x00000001ff037807 */ /* 0x000fe40000000000 */
[----:B------:R-:W-:Y:S02]  /*2670*/  SEL R11, R11, RZ, P0 ;  /* 0x000000ff0b0b7207 */ /* 0x000fe40000000000 */
[----:B------:R-:W-:Y:S01]  /*2680*/  LOP3.LUT R10, R10, R3, RZ, 0x3c, !PT ;  /* 0x000000030a0a7212 */ /* 0x000fe200078e3cff */
[----:B------:R-:W-:Y:S01]  /*2690*/  UIADD3 UR16, UPT, UPT, UR37, UR4, URZ ;  /* 0x0000000425107290 */ /* 0x000fe2000fffe0ff */
[----:B------:R-:W-:Y:S11]  /*26a0*/  BRA.U UP1, `(.L_x_42) ;  /* 0xfffffff101407547 */ /* 0x000ff6000b83ffff */
[----:B------:R-:W-:Y:S01]  /*26b0*/  UIADD3 UR6, UPT, UPT, UR6, 0x18, URZ ;  /* 0x0000001806067890 */ /* 0x000fe2000fffe0ff */
[----:B------:R-:W-:-:S03]  /*26c0*/  SHF.L.U32 R3, R12, 0x1f, RZ ;  /* 0x0000001f0c037819 */ /* 0x000fc600000006ff */
[----:B------:R-:W-:-:S09]  /*26d0*/  ULEA UR4, UR5, UR6, 0x3 ;  /* 0x0000000605047291 */ /* 0x000fd2000f8e18ff */
[----:B------:R-:W2:Y:S02]  /*26e0*/  SYNCS.PHASECHK.TRANS64.TRYWAIT P0, [UR4], R3 ;  /* 0x00000003ff0075a7 */ /* 0x000ea40008001104 */
[----:B--2---:R-:W-:Y:S05]  /*26f0*/  @!P0 BRA `(.L_x_43) ;  /* 0x0000006000988947 */ /* 0x004fea0003800000 */
.L_x_117:
[----:B------:R-:W-:-:S04]  /*2700*/  UIADD3 UR4, UPT, UPT, UR5, 0x1, URZ ;  /* 0x0000000105047890 */ /* 0x000fc8000fffe0ff */
[----:B------:R-:W-:-:S04]  /*2710*/  UISETP.NE.AND UP0, UPT, UR4, 0x3, UPT ;  /* 0x000000030400788c */ /* 0x000fc8000bf05270 */
[----:B------:R-:W-:Y:S02]  /*2720*/  USEL UR7, URZ, 0x1, UP0 ;  /* 0x00000001ff077887 */ /* 0x000fe40008000000 */
[----:B------:R-:W-:-:S04]  /*2730*/  USEL UR4, UR4, URZ, UP0 ;  /* 0x000000ff04047287 */ /* 0x000fc80008000000 */
[----:B------:R-:W-:Y:S01]  /*2740*/  ULEA UR5, UR4, UR6, 0x3 ;  /* 0x0000000604057291 */ /* 0x000fe2000f8e18ff */
[----:B------:R-:W-:-:S04]  /*2750*/  LOP3.LUT R12, R12, UR7, RZ, 0x3c, !PT ;  /* 0x000000070c0c7c12 */ /* 0x000fc8000f8e3cff */
[----:B-1----:R-:W-:-:S04]  /*2760*/  SHF.L.U32 R3, R12, 0x1f, RZ ;  /* 0x0000001f0c037819 */ /* 0x002fc800000006ff */
[----:B------:R-:W1:Y:S02]  /*2770*/  SYNCS.PHASECHK.TRANS64.TRYWAIT P0, [UR5], R3 ;  /* 0x00000003ff0075a7 */ /* 0x000e640008001105 */
[----:B-1----:R-:W-:Y:S05]  /*2780*/  @!P0 BRA `(.L_x_44) ;  /* 0x00000060008c8947 */ /* 0x002fea0003800000 */
.L_x_119:
[----:B------:R-:W-:-:S04]  /*2790*/  UIADD3 UR4, UPT, UPT, UR4, 0x1, URZ ;  /* 0x0000000104047890 */ /* 0x000fc8000fffe0ff */
[----:B------:R-:W-:-:S04]  /*27a0*/  UISETP.NE.AND UP0, UPT, UR4, 0x3, UPT ;  /* 0x000000030400788c */ /* 0x000fc8000bf05270 */
[----:B------:R-:W-:Y:S02]  /*27b0*/  USEL UR5, URZ, 0x1, UP0 ;  /* 0x00000001ff057887 */ /* 0x000fe40008000000 */
[----:B------:R-:W-:-:S04]  /*27c0*/  USEL UR4, UR4, URZ, UP0 ;  /* 0x000000ff04047287 */ /* 0x000fc80008000000 */
[----:B------:R-:W-:Y:S01]  /*27d0*/  ULEA UR4, UR4, UR6, 0x3 ;  /* 0x0000000604047291 */ /* 0x000fe2000f8e18ff */
[----:B-1----:R-:W-:-:S04]  /*27e0*/  LOP3.LUT R3, R12, UR5, RZ, 0x3c, !PT ;  /* 0x000000050c037c12 */ /* 0x002fc8000f8e3cff */
[----:B------:R-:W-:Y:S01]  /*27f0*/  SHF.L.U32 R3, R3, 0x1f, RZ ;  /* 0x0000001f03037819 */ /* 0x000fe200000006ff */
[----:B------:R-:W-:-:S07]  /*2800*/  IMAD.U32 R0, RZ, RZ, UR4 ;  /* 0x00000004ff007e24 */ /* 0x000fce000f8e00ff */
.L_x_45:
[----:B-1----:R1:W2:Y:S02]  /*2810*/  SYNCS.PHASECHK.TRANS64.TRYWAIT P0, [R0+URZ], R3 ;  /* 0x00000003000075a7 */ /* 0x0022a400080011ff */
[----:B--2---:R-:W-:Y:S05]  /*2820*/  @!P0 NANOSLEEP.SYNCS 0x989680 ;  /* 0x009896800000895d */ /* 0x004fea0003900000 */
[----:B------:R-:W2:Y:S02]  /*2830*/  @!P0 SYNCS.PHASECHK.TRANS64 P0, [R0+URZ], R3 ;  /* 0x00000003000085a7 */ /* 0x000ea400080010ff */
[----:B--2---:R-:W-:Y:S05]  /*2840*/  @P0 EXIT ;  /* 0x000000000000094d */ /* 0x004fea0003800000 */
[----:B------:R-:W-:Y:S05]  /*2850*/  BRA `(.L_x_45) ;  /* 0xfffffffc00ec7947 */ /* 0x000fea000383ffff */
.L_x_22:
[----:B------:R-:W-:-:S04]  /*2860*/  UISETP.NE.AND UP0, UPT, UR45, URZ, UPT ;  /* 0x000000ff2d00728c */ /* 0x000fc8000bf05270 */
[----:B------:R-:W-:-:S09]  /*2870*/  UISETP.NE.OR UP0, UPT, UR17, 0x1, UP0 ;  /* 0x000000011100788c */ /* 0x000fd20008705670 */
[----:B------:R-:W-:Y:S05]  /*2880*/  BRA.U UP0, `(.L_x_46) ;  /* 0x0000000500487547 */ /* 0x000fea000b800000 */
[----:B------:R-:W-:Y:S01]  /*2890*/  ISETP.GE.U32.AND P2, PT, R0, 0x2, PT ;  /* 0x000000020000780c */ /* 0x000fe20003f46070 */
[----:B------:R-:W-:Y:S01]  /*28a0*/  IMAD.MOV.U32 R12, RZ, RZ, 0x1 ;  /* 0x00000001ff0c7424 */ /* 0x000fe200078e00ff */
[----:B------:R-:W-:Y:S02]  /*28b0*/  CS2R R10, SRZ ;  /* 0x00000000000a7805 */ /* 0x000fe4000001ff00 */
[----:B------:R-:W-:Y:S01]  /*28c0*/  CS2R R8, SRZ ;  /* 0x0000000000087805 */ /* 0x000fe2000001ff00 */
[----:B------:R-:W-:Y:S01]  /*28d0*/  UMOV UR6, 0x400 ;  /* 0x0000040000067882 */ /* 0x000fe20000000000 */
[----:B------:R-:W-:Y:S01]  /*28e0*/  UMOV UR5, URZ ;  /* 0x000000ff00057c82 */ /* 0x000fe20008000000 */
[----:B------:R-:W-:-:S12]  /*28f0*/  ULEA UR6, UR45, UR6, 0x18 ;  /* 0x000000062d067291 */ /* 0x000fd8000f8ec0ff */
.L_x_50:
[----:B------:R-:W-:Y:S02]  /*2900*/  LEA R2, R8, UR6, 0x3 ;  /* 0x0000000608027c11 */ /* 0x000fe4000f8e18ff */
[----:B------:R-:W-:-:S03]  /*2910*/  SHF.L.U32 R5, R9, 0x1f, RZ ;  /* 0x0000001f09057819 */ /* 0x000fc600000006ff */
[----:B------:R-:W-:Y:S01]  /*2920*/  VIADD R4, R2, 0xd0 ;  /* 0x000000d002047836 */ /* 0x000fe20000000000 */
[----:B------:R-:W1:Y:S02]  /*2930*/  SYNCS.PHASECHK.TRANS64.TRYWAIT P0, [R2+URZ+0xc0], R5 ;  /* 0x0000c005020075a7 */ /* 0x000e6400080011ff */
[----:B-1----:R-:W-:Y:S05]  /*2940*/  @!P0 BRA `(.L_x_47) ;  /* 0x0000006000348947 */ /* 0x002fea0003800000 */
.L_x_120:
[----:B------:R-:W-:Y:S01]  /*2950*/  ULEA UR4, UR5, UR6, 0x3 ;  /* 0x0000000605047291 */ /* 0x000fe2000f8e18ff */
[----:B------:R-:W-:Y:S02]  /*2960*/  PRMT R4, RZ, 0x654, R4 ;  /* 0x00000654ff047816 */ /* 0x000fe40000000004 */
[----:B-1----:R-:W-:Y:S01]  /*2970*/  SHF.L.U32 R5, R12, 0x1f, RZ ;  /* 0x0000001f0c057819 */ /* 0x002fe200000006ff */
[----:B------:R-:W-:Y:S01]  /*2980*/  UIADD3 UR7, UPT, UPT, UR4, 0x60, URZ ;  /* 0x0000006004077890 */ /* 0x000fe2000fffe0ff */
[----:B------:R1:W-:Y:S05]  /*2990*/  SYNCS.ARRIVE.TRANS64.RED.A1T0 RZ, [R4+URZ], RZ ;  /* 0x000000ff04ff79a7 */ /* 0x0003ea00081004ff */
[----:B------:R-:W-:Y:S01]  /*29a0*/  IMAD.U32 R7, RZ, RZ, UR7 ;  /* 0x00000007ff077e24 */ /* 0x000fe2000f8e00ff */
[----:B------:R-:W2:Y:S04]  /*29b0*/  SYNCS.PHASECHK.TRANS64.TRYWAIT P0, [UR4+0x70], R5 ;  /* 0x00007005ff0075a7 */ /* 0x000ea80008001104 */
[----:B------:R-:W-:Y:S01]  /*29c0*/  PRMT R6, R0, 0x654, R7 ;  /* 0x0000065400067816 */ /* 0x000fe20000000007 */
[----:B-1----:R-:W-:Y:S01]  /*29d0*/  @!P2 IMAD.MOV.U32 R4, RZ, RZ, 0x10 ;  /* 0x00000010ff04a424 */ /* 0x002fe200078e00ff */
[----:B--2---:R-:W-:Y:S06]  /*29e0*/  @!P0 BRA `(.L_x_48) ;  /* 0x0000006000208947 */ /* 0x004fec0003800000 */
.L_x_122:
[----:B------:R-:W-:Y:S01]  /*29f0*/  ULEA UR8, UR5, UR6, 0x4 ;  /* 0x0000000605087291 */ /* 0x000fe2000f8e20ff */
[----:B------:R-:W-:Y:S01]  /*2a00*/  SEL R3, R6, R3, !P2 ;  /* 0x0000000306037207 */ /* 0x000fe20005000000 */
[----:B------:R-:W-:Y:S01]  /*2a10*/  UIADD3 UR9, UPT, UPT, UR4, 0x60, URZ ;  /* 0x0000006004097890 */ /* 0x000fe2000fffe0ff */
[----:B-1----:R-:W-:Y:S01]  /*2a20*/  LEA R2, R11, UR6, 0x3 ;  /* 0x000000060b027c11 */ /* 0x002fe2000f8e18ff */
[----:B------:R-:W-:Y:S01]  /*2a30*/  UIADD3 UR8, UPT, UPT, UR8, 0xf0, URZ ;  /* 0x000000f008087890 */ /* 0x000fe2000fffe0ff */
[----:B------:R-:W-:Y:S01]  /*2a40*/  SHF.L.U32 R5, R10, 0x1f, RZ ;  /* 0x0000001f0a057819 */ /* 0x000fe200000006ff */
[----:B------:R1:W-:Y:S01]  /*2a50*/  @!P2 SYNCS.ARRIVE.TRANS64.RED RZ, [R3+URZ], R4 ;  /* 0x0000000403ffa9a7 */ /* 0x0003e200080004ff */
[----:B------:R-:W-:Y:S01]  /*2a60*/  UIADD3 UR4, UPT, UPT, UR5, 0x1, URZ ;  /* 0x0000000105047890 */ /* 0x000fe2000fffe0ff */
[----:B------:R-:W-:-:S03]  /*2a70*/  VIADD R8, R8, 0x1 ;  /* 0x0000000108087836 */ /* 0x000fc60000000000 */
[----:B------:R-:W-:Y:S02]  /*2a80*/  UISETP.NE.AND UP0, UPT, UR4, 0x2, UPT ;  /* 0x000000020400788c */ /* 0x000fe4000bf05270 */
[----:B------:R-:W-:Y:S06]  /*2a90*/  UGETNEXTWORKID.BROADCAST [UR8], [UR9] ;  /* 0x00000000080073ca */ /* 0x000fec0008000100 */
[----:B------:R-:W-:Y:S01]  /*2aa0*/  USEL UR7, URZ, 0x1, UP0 ;  /* 0x00000001ff077887 */ /* 0x000fe20008000000 */
[----:B------:R-:W-:Y:S01]  /*2ab0*/  ISETP.NE.AND P0, PT, R8, 0x2, PT ;  /* 0x000000020800780c */ /* 0x000fe20003f05270 */
[----:B------:R-:W-:Y:S01]  /*2ac0*/  USEL UR5, UR4, URZ, UP0 ;  /* 0x000000ff04057287 */ /* 0x000fe20008000000 */
[----:B------:R-:W2:Y:S03]  /*2ad0*/  SYNCS.PHASECHK.TRANS64.TRYWAIT P1, [R2+URZ+0x60], R5 ;  /* 0x00006005020075a7 */ /* 0x000ea600080211ff */
[----:B------:R-:W-:Y:S01]  /*2ae0*/  LOP3.LUT R12, R12, UR7, RZ, 0x3c, !PT ;  /* 0x000000070c0c7c12 */ /* 0x000fe2000f8e3cff */
[----:B-12---:R-:W-:Y:S07]  /*2af0*/  @!P1 BRA `(.L_x_49) ;  /* 0x0000005c00f49947 */ /* 0x006fee0003800000 */
.L_x_123:
[C---:B------:R-:W-:Y:S01]  /*2b00*/  LEA R4, R11.reuse, UR6, 0x4 ;  /* 0x000000060b047c11 */ /* 0x040fe2000f8e20ff */
[----:B-1----:R-:W-:Y:S01]  /*2b10*/  VIADD R2, R2, 0x70 ;  /* 0x0000007002027836 */ /* 0x002fe20000000000 */
[----:B------:R-:W-:Y:S01]  /*2b20*/  SEL R8, R8, RZ, P0 ;  /* 0x000000ff08087207 */ /* 0x000fe20000000000 */
[----:B------:R-:W-:-:S03]  /*2b30*/  VIADD R11, R11, 0x1 ;  /* 0x000000010b0b7836 */ /* 0x000fc60000000000 */
[----:B------:R-:W1:Y:S01]  /*2b40*/  LDS.128 R4, [R4+0xf0] ;  /* 0x0000f00004047984 */ /* 0x000e620000000c00 */
[----:B------:R-:W-:Y:S02]  /*2b50*/  PRMT R2, RZ, 0x654, R2 ;  /* 0x00000654ff027816 */ /* 0x000fe40000000002 */
[C---:B------:R-:W-:Y:S01]  /*2b60*/  ISETP.NE.AND P1, PT, R11.reuse, 0x2, PT ;  /* 0x000000020b00780c */ /* 0x040fe20003f25270 */
[----:B------:R-:W-:Y:S01]  /*2b70*/  @!PT LDS RZ, [RZ] ;  /* 0x00000000fffff984 */ /* 0x000fe20000000800 */
[----:B------:R-:W-:Y:S01]  /*2b80*/  @!PT LDS RZ, [RZ] ;  /* 0x00000000fffff984 */ /* 0x000fe20000000800 */
[----:B------:R-:W-:Y:S01]  /*2b90*/  @!PT LDS RZ, [RZ] ;  /* 0x00000000fffff984 */ /* 0x000fe20000000800 */
[----:B------:R-:W-:Y:S01]  /*2ba0*/  @!PT LDS RZ, [RZ] ;  /* 0x00000000fffff984 */ /* 0x000fe20000000800 */
[----:B------:R2:W-:Y:S06]  /*2bb0*/  MEMBAR.ALL.CTA ;  /* 0x0000000000007992 */ /* 0x0005ec0000008000 */
[----:B--2---:R-:W2:Y:S01]  /*2bc0*/  FENCE.VIEW.ASYNC.S ;  /* 0x00000000000073c6 */ /* 0x004ea20000000000 */
[----:B------:R-:W-:Y:S01]  /*2bd0*/  SEL R11, R11, RZ, P1 ;  /* 0x000000ff0b0b7207 */ /* 0x000fe20000800000 */
[----:B--2---:R2:W-:Y:S01]  /*2be0*/  SYNCS.ARRIVE.TRANS64.RED.A1T0 RZ, [R2+URZ], RZ ;  /* 0x000000ff02ff79a7 */ /* 0x0045e200081004ff */
[----:B-1----:R-:W-:-:S02]  /*2bf0*/  LOP3.LUT P3, RZ, R6, 0x1, RZ, 0xc0, !PT ;  /* 0x0000000106ff7812 */ /* 0x002fc4000786c0ff */
[----:B------:R-:W-:-:S04]  /*2c00*/  SEL R5, RZ, 0x1, P1 ;  /* 0x00000001ff057807 */ /* 0x000fc80000800000 */
[----:B------:R-:W-:Y:S02]  /*2c10*/  LOP3.LUT R10, R10, R5, RZ, 0x3c, !PT ;  /* 0x000000050a0a7212 */ /* 0x000fe400078e3cff */
[----:B--2---:R-:W-:-:S04]  /*2c20*/  SEL R2, RZ, 0x1, P0 ;  /* 0x00000001ff027807 */ /* 0x004fc80000000000 */
[----:B------:R-:W-:Y:S01]  /*2c30*/  LOP3.LUT R9, R9, R2, RZ, 0x3c, !PT ;  /* 0x0000000209097212 */ /* 0x000fe200078e3cff */
[----:B------:R-:W-:Y:S06]  /*2c40*/  @P3 BRA `(.L_x_50) ;  /* 0xfffffffc002c3947 */ /* 0x000fec000383ffff */
[----:B------:R-:W-:Y:S01]  /*2c50*/  ULEA UR4, UR5, UR6, 0x3 ;  /* 0x0000000605047291 */ /* 0x000fe2000f8e18ff */
[----:B------:R-:W-:-:S08]  /*2c60*/  SHF.L.U32 R3, R12, 0x1f, RZ ;  /* 0x0000001f0c037819 */ /* 0x000fd000000006ff */
[----:B------:R-:W1:Y:S02]  /*2c70*/  SYNCS.PHASECHK.TRANS64 P0, [UR4+0x70], R3 ;  /* 0x00007003ff0075a7 */ /* 0x000e640008001004 */
[----:B-1----:R-:W-:Y:S05]  /*2c80*/  @P0 BRA `(.L_x_51) ;  /* 0x0000000000080947 */ /* 0x002fea0003800000 */
[----:B------:R-:W1:Y:S02]  /*2c90*/  SYNCS.PHASECHK.TRANS64.TRYWAIT P0, [UR4+0x70], R3 ;  /* 0x00007003ff0075a7 */ /* 0x000e640008001104 */
[----:B-1----:R-:W-:Y:S05]  /*2ca0*/  @!P0 BRA `(.L_x_52) ;  /* 0x0000005c009c8947 */ /* 0x002fea0003800000 */
.L_x_51:
[----:B------:R-:W-:-:S04]  /*2cb0*/  UIADD3 UR7, UPT, UPT, UR5, 0x1, URZ ;  /* 0x0000000105077890 */ /* 0x000fc8000fffe0ff */
[----:B------:R-:W-:-:S04]  /*2cc0*/  UISETP.NE.AND UP0, UPT, UR7, 0x2, UPT ;  /* 0x000000020700788c */ /* 0x000fc8000bf05270 */
[----:B------:R-:W-:Y:S02]  /*2cd0*/  USEL UR8, URZ, 0x1, UP0 ;  /* 0x00000001ff087887 */ /* 0x000fe40008000000 */
[----:B------:R-:W-:-:S04]  /*2ce0*/  USEL UR7, UR7, URZ, UP0 ;  /* 0x000000ff07077287 */ /* 0x000fc80008000000 */
[----:B------:R-:W-:Y:S01]  /*2cf0*/  ULEA UR7, UR7, UR6, 0x3 ;  /* 0x0000000607077291 */ /* 0x000fe2000f8e18ff */
[----:B-1----:R-:W-:-:S04]  /*2d00*/  LOP3.LUT R3, R12, UR8, RZ, 0x3c, !PT ;  /* 0x000000080c037c12 */ /* 0x002fc8000f8e3cff */
[----:B------:R-:W-:-:S04]  /*2d10*/  SHF.L.U32 R0, R3, 0x1f, RZ ;  /* 0x0000001f03007819 */ /* 0x000fc800000006ff */
[----:B------:R-:W1:Y:S02]  /*2d20*/  SYNCS.PHASECHK.TRANS64 P0, [UR7+0x70], R0 ;  /* 0x00007000ff0075a7 */ /* 0x000e640008001007 */
[----:B-1----:R-:W-:Y:S05]  /*2d30*/  @P0 EXIT ;  /* 0x000000000000094d */ /* 0x002fea0003800000 */
[----:B------:R-:W-:Y:S02]  /*2d40*/  SHF.L.U32 R3, R3, 0x1f, RZ ;  /* 0x0000001f03037819 */ /* 0x000fe400000006ff */
[----:B------:R-:W-:-:S07]  /*2d50*/  MOV R0, UR7 ;  /* 0x0000000700007c02 */ /* 0x000fce0008000f00 */
.L_x_53:
[----:B-1----:R1:W2:Y:S02]  /*2d60*/  SYNCS.PHASECHK.TRANS64.TRYWAIT P0, [R0+URZ+0x70], R3 ;  /* 0x00007003000075a7 */ /* 0x0022a400080011ff */
[----:B--2---:R-:W-:Y:S05]  /*2d70*/  @!P0 NANOSLEEP.SYNCS 0x989680 ;  /* 0x009896800000895d */ /* 0x004fea0003900000 */
[----:B------:R-:W2:Y:S02]  /*2d80*/  @!P0 SYNCS.PHASECHK.TRANS64 P0, [R0+URZ+0x70], R3 ;  /* 0x00007003000085a7 */ /* 0x000ea400080010ff */
[----:B--2---:R-:W-:Y:S05]  /*2d90*/  @P0 EXIT ;  /* 0x000000000000094d */ /* 0x004fea0003800000 */
[----:B------:R-:W-:Y:S05]  /*2da0*/  BRA `(.L_x_53) ;  /* 0xfffffffc00ec7947 */ /* 0x000fea000383ffff */
.L_x_46:
[----:B------:R-:W-:Y:S05]  /*2db0*/  BRA.U UP4, `(.L_x_54) ;  /* 0x0000000d04bc7547 */ /* 0x000fea000b800000 */
[----:B------:R-:W-:Y:S01]  /*2dc0*/  UMOV UR4, 0x40 ;  /* 0x0000004000047882 */ /* 0x000fe20000000000 */
[----:B------:R-:W-:Y:S01]  /*2dd0*/  NOP ;  /* 0x0000000000007918 */ /* 0x000fe20000000000 */
[----:B------:R-:W-:Y:S01]  /*2de0*/  ULEA UR5, UR45, UR4, 0x18 ;  /* 0x000000042d057291 */ /* 0x000fe2000f8ec0ff */
[----:B------:R-:W-:Y:S02]  /*2df0*/  UMOV UR6, 0x400 ;  /* 0x0000040000067882 */ /* 0x000fe40000000000 */
[----:B------:R-:W-:-:S06]  /*2e00*/  ULEA UR6, UR45, UR6, 0x18 ;  /* 0x000000062d067291 */ /* 0x000fcc000f8ec0ff */
[----:B------:R-:W1:Y:S02]  /*2e10*/  LDS.U8 R0, [UR5+0x1c] ;  /* 0x00001c05ff007984 */ /* 0x000e640008000000 */
[----:B-1----:R-:W-:-:S13]  /*2e20*/  ISETP.NE.AND P0, PT, R0, RZ, PT ;  /* 0x000000ff0000720c */ /* 0x002fda0003f05270 */
[----:B------:R-:W-:Y:S05]  /*2e30*/  @P0 BRA `(.L_x_55) ;  /* 0x0000000000580947 */ /* 0x000fea0003800000 */
[----:B------:R-:W-:-:S13]  /*2e40*/  ELECT P0, URZ, PT ;  /* 0x0000000000ff782f */ /* 0x000fda0003800000 */
[----:B------:R-:W-:Y:S05]  /*2e50*/  @!P0 BRA `(.L_x_56) ;  /* 0x0000000000608947 */ /* 0x000fea0003800000 */
[----:B------:R-:W-:Y:S01]  /*2e60*/  UMOV UR4, 0x10 ;  /* 0x0000001000047882 */ /* 0x000fe20000000000 */
[----:B------:R-:W-:Y:S01]  /*2e70*/  HFMA2 R0, -RZ, RZ, 0, 5.9604644775390625e-08 ;  /* 0x00000001ff007431 */ /* 0x000fe200000001ff */
[----:B------:R-:W-:-:S03]  /*2e80*/  MOV R3, 0xffff ;  /* 0x0000ffff00037802 */ /* 0x000fc60000000f00 */
[----:B------:R-:W-:Y:S04]  /*2e90*/  DEPBAR.LE SB1, 0x36 ;  /* 0x00009d800000791a */ /* 0x000fe80000000000 */
[----:B------:R-:W1:Y:S02]  /*2ea0*/  UTCATOMSWS.FIND_AND_SET.ALIGN UP0, UR4, UR4 ;  /* 0x00000004000475e3 */ /* 0x000e640008000800 */
[----:B-1----:R-:W-:Y:S01]  /*2eb0*/  MOV R4, UR4 ;  /* 0x0000000400047c02 */ /* 0x002fe20008000f00 */
[----:B------:R-:W-:Y:S06]  /*2ec0*/  BRA.U UP0, `(.L_x_57) ;  /* 0x0000000100187547 */ /* 0x000fec000b800000 */
.L_x_58:
[----:B------:R-:W-:Y:S05]  /*2ed0*/  NANOSLEEP 0x64 ;  /* 0x000000640000795d */ /* 0x000fea0003800000 */
[----:B------:R-:W-:-:S05]  /*2ee0*/  UMOV UR4, 0x10 ;  /* 0x0000001000047882 */ /* 0x000fca0000000000 */
[----:B------:R-:W-:Y:S04]  /*2ef0*/  DEPBAR.LE SB1, 0x36 ;  /* 0x00009d800000791a */ /* 0x000fe80000000000 */
[----:B------:R-:W1:Y:S02]  /*2f00*/  UTCATOMSWS.FIND_AND_SET.ALIGN UP0, UR4, UR4 ;  /* 0x00000004000475e3 */ /* 0x000e640008000800 */
[----:B-1----:R-:W-:Y:S01]  /*2f10*/  MOV R4, UR4 ;  /* 0x0000000400047c02 */ /* 0x002fe20008000f00 */
[----:B------:R-:W-:Y:S05]  /*2f20*/  BRA.U !UP0, `(.L_x_58) ;  /* 0xfffffffd08e87547 */ /* 0x000fea000b83ffff */
.L_x_57:
[-C--:B------:R-:W-:Y:S02]  /*2f30*/  SHF.L.U32 R3, R3, R4.reuse, RZ ;  /* 0x0000000403037219 */ /* 0x080fe400000006ff */
[----:B------:R-:W-:Y:S01]  /*2f40*/  SHF.L.U32 R0, R0, R4, RZ ;  /* 0x0000000400007219 */ /* 0x000fe200000006ff */
[----:B------:R-:W-:Y:S02]  /*2f50*/  IMAD.SHL.U32 R4, R4, 0x20, RZ ;  /* 0x0000002004047824 */ /* 0x000fe400078e00ff */
[----:B------:R1:W-:Y:S04]  /*2f60*/  ATOMS.OR RZ, [UR5+0x14], R3 ;  /* 0x00001403ffff798c */ /* 0x0003e8000b000005 */
[----:B------:R1:W-:Y:S04]  /*2f70*/  ATOMS.OR RZ, [UR5+0x18], R0 ;  /* 0x00001800ffff798c */ /* 0x0003e8000b000005 */
[----:B------:R1:W-:Y:S01]  /*2f80*/  STS [UR6+0x110], R4 ;  /* 0x00011004ff007988 */ /* 0x0003e20008000806 */
[----:B------:R-:W-:Y:S05]  /*2f90*/  BRA `(.L_x_56) ;  /* 0x0000000000107947 */ /* 0x000fea0003800000 */
.L_x_55:
[----:B------:R-:W-:Y:S02]  /*2fa0*/  MOV R0, 0xffffffff ;  /* 0xffffffff00007802 */ /* 0x000fe40000000f00 */
[----:B------:R-:W-:-:S03]  /*2fb0*/  MOV R4, 0x2fe0 ;  /* 0x00002fe000047802 */ /* 0x000fc60000000f00 */
[----:B------:R1:W-:Y:S04]  /*2fc0*/  STS [UR6+0x110], R0 ;  /* 0x00011000ff007988 */ /* 0x0003e80008000806 */
[----:B-1---5:R-:W-:Y:S05]  /*2fd0*/  CALL.REL.NOINC `($__internal_1_$__cuda_sm10x_tcgen05_guardrail_trap_phase_invalid_during_alloc) ;  /* 0x00000060005c7944 */ /* 0x022fea0003c00000 */
.L_x_56:
[----:B------:R-:W-:Y:S05]  /*2fe0*/  WARPSYNC.ALL ;  /* 0x0000000000007948 */ /* 0x000fea0003800000 */
[----:B------:R-:W2:Y:S01]  /*2ff0*/  S2UR UR4, SR_CgaCtaId ;  /* 0x00000000000479c3 */ /* 0x000ea20000008800 */
[----:B------:R-:W-:Y:S01]  /*3000*/  UMOV UR26, 0x400 ;  /* 0x00000400001a7882 */ /* 0x000fe20000000000 */
[----:B------:R-:W-:-:S06]  /*3010*/  NOP ;  /* 0x0000000000007918 */ /* 0x000fcc0000000000 */
[----:B------:R-:W-:Y:S06]  /*3020*/  BAR.ARV 0x6, 0xa0 ;  /* 0x0182800000007b1d */ /* 0x000fec0000002000 */
[----:B------:R-:W3:Y:S01]  /*3030*/  LDCU UR5, c[0x0][0x38c] ;  /* 0x00007180ff0577ac */ /* 0x000ee20008000800 */
[----:B------:R-:W-:Y:S01]  /*3040*/  LOP3.LUT R2, R2, 0xffff, RZ, 0xc0, !PT ;  /* 0x0000ffff02027812 */ /* 0x000fe200078ec0ff */
[----:B------:R-:W-:Y:S01]  /*3050*/  IMAD.MOV.U32 R11, RZ, RZ, 0x1 ;  /* 0x00000001ff0b7424 */ /* 0x000fe200078e00ff */
[----:B------:R-:W-:Y:S01]  /*3060*/  CS2R R8, SRZ ;  /* 0x0000000000087805 */ /* 0x000fe2000001ff00 */
[----:B------:R-:W4:Y:S01]  /*3070*/  LDCU UR7, c[0x0][0x38c] ;  /* 0x00007180ff0777ac */ /* 0x000f220008000800 */
[----:B------:R-:W-:Y:S01]  /*3080*/  R2UR UR27, R2 ;  /* 0x00000000021b72ca */ /* 0x000fe200000e0000 */
[----:B------:R-:W-:Y:S01]  /*3090*/  IMAD.MOV.U32 R10, RZ, RZ, RZ ;  /* 0x000000ffff0a7224 */ /* 0x000fe200078e00ff */
[----:B------:R-:W-:Y:S01]  /*30a0*/  UMOV UR31, URZ ;  /* 0x000000ff001f7c82 */ /* 0x000fe20008000000 */
[----:B------:R-:W-:Y:S01]  /*30b0*/  UMOV UR22, URZ ;  /* 0x000000ff00167c82 */ /* 0x000fe20008000000 */
[----:B--2---:R-:W-:Y:S01]  /*30c0*/  ULEA UR26, UR4, UR26, 0x18 ;  /* 0x0000001a041a7291 */ /* 0x004fe2000f8ec0ff */
[----:B------:R-:W-:Y:S01]  /*30d0*/  UMOV UR38, 0x0 ;  /* 0x0000000000267882 */ /* 0x000fe20000000000 */
[----:B------:R-:W-:-:S02]  /*30e0*/  UMOV UR39, 0x8200490 ;  /* 0x0820049000277882 */ /* 0x000fc40000000000 */
[----:B------:R-:W-:Y:S02]  /*30f0*/  UIADD3 UR4, UPT, UPT, UR26, 0x8400, URZ ;  /* 0x000084001a047890 */ /* 0x000fe4000fffe0ff */
[----:B------:R-:W-:Y:S02]  /*3100*/  UIADD3 UR6, UPT, UPT, UR26, 0x14400, URZ ;  /* 0x000144001a067890 */ /* 0x000fe4000fffe0ff */
[----:B---3--:R-:W-:Y:S01]  /*3110*/  UIADD3 UR5, UPT, UPT, UR5, 0x7f, URZ ;  /* 0x0000007f05057890 */ /* 0x008fe2000fffe0ff */
[----:B-1----:R-:W1:Y:S01]  /*3120*/  LDS R0, [UR26+0x110] ;  /* 0x0001101aff007984 */ /* 0x002e620008000800 */
[----:B------:R-:W-:Y:S01]  /*3130*/  UMOV UR36, 0x0 ;  /* 0x0000000000247882 */ /* 0x000fe20000000000 */
[----:B------:R-:W-:Y:S01]  /*3140*/  UMOV UR37, 0x8200490 ;  /* 0x0820049000257882 */ /* 0x000fe20000000000 */
[----:B------:R-:W-:Y:S02]  /*3150*/  USHF.R.S32.HI UR40, URZ, 0x1f, UR5 ;  /* 0x0000001fff287899 */ /* 0x000fe40008011405 */
[----:B----4-:R-:W-:-:S02]  /*3160*/  UISETP.GE.AND UP4, UPT, UR7, 0x1, UPT ;  /* 0x000000010700788c */ /* 0x010fc4000bf86270 */
[----:B------:R-:W-:Y:S02]  /*3170*/  ULEA.HI UR40, UR40, UR5, URZ, 0x7 ;  /* 0x0000000528287291 */ /* 0x000fe4000f8f38ff */
[----:B------:R-:W-:Y:S02]  /*3180*/  USHF.R.U32.HI UR5, URZ, 0x4, UR4 ;  /* 0x00000004ff057899 */ /* 0x000fe40008011604 */
[----:B------:R-:W-:Y:S02]  /*3190*/  USHF.R.S32.HI UR40, URZ, 0x7, UR40 ;  /* 0x00000007ff287899 */ /* 0x000fe40008011428 */
[----:B------:R-:W-:Y:S02]  /*31a0*/  USHF.R.U32.HI UR4, URZ, 0x4, UR6 ;  /* 0x00000004ff047899 */ /* 0x000fe40008011606 */
[----:B------:R-:W-:Y:S02]  /*31b0*/  UISETP.LT.AND UP0, UPT, UR40, 0x1, UPT ;  /* 0x000000012800788c */ /* 0x000fe4000bf01270 */
[----:B------:R-:W-:-:S02]  /*31c0*/  ULOP3.LUT UR5, UR5, 0x3fff, URZ, 0xc0, !UPT ;  /* 0x00003fff05057892 */ /* 0x000fc4000f8ec0ff */
[----:B------:R-:W-:Y:S02]  /*31d0*/  ULOP3.LUT UR4, UR4, 0x3fff, URZ, 0xc0, !UPT ;  /* 0x00003fff04047892 */ /* 0x000fe4000f8ec0ff */
[----:B------:R-:W-:Y:S02]  /*31e0*/  USEL UR41, UR40, 0x1, !UP0 ;  /* 0x0000000128297887 */ /* 0x000fe4000c000000 */
[----:B------:R-:W-:Y:S02]  /*31f0*/  ULOP3.LUT UR28, UR5, 0x10000, URZ, 0xfc, !UPT ;  /* 0x00010000051c7892 */ /* 0x000fe4000f8efcff */
[----:B------:R-:W-:Y:S02]  /*3200*/  ULOP3.LUT UR29, UR4, 0x10000, URZ, 0xfc, !UPT ;  /* 0x00010000041d7892 */ /* 0x000fe4000f8efcff */
[----:B------:R-:W-:Y:S01]  /*3210*/  UIADD3 UR41, UPT, UPT, -UR41, URZ, URZ ;  /* 0x000000ff29297290 */ /* 0x000fe2000fffe1ff */
[----:B------:R-:W-:Y:S01]  /*3220*/  UMOV UR34, 0x0 ;  /* 0x0000000000227882 */ /* 0x000fe20000000000 */
[----:B------:R-:W-:Y:S01]  /*3230*/  UMOV UR35, 0x8200490 ;  /* 0x0820049000237882 */ /* 0x000fe20000000000 */
[----:B------:R-:W-:Y:S01]  /*3240*/  UMOV UR32, 0x0 ;  /* 0x0000000000207882 */ /* 0x000fe20000000000 */
[----:B------:R-:W-:Y:S01]  /*3250*/  UMOV UR33, 0x8200490 ;  /* 0x0820049000217882 */ /* 0x000fe20000000000 */
[----:B-1----:R-:W-:-:S15]  /*3260*/  R2UR UR42, R0 ;  /* 0x00000000002a72ca */ /* 0x002fde00000e0000 */
.L_x_65:
[----:B------:R-:W-:Y:S02]  /*3270*/  LEA R0, R10, UR26, 0x3 ;  /* 0x0000001a0a007c11 */ /* 0x000fe4000f8e18ff */
[----:B------:R-:W-:Y:S02]  /*3280*/  SHF.L.U32 R5, R9, 0x1f, RZ ;  /* 0x0000001f09057819 */ /* 0x000fe400000006ff */
[----:B------:R-:W-:Y:S01]  /*3290*/  PLOP3.LUT P0, PT, PT, PT, UP4, 0x80, 0x8 ;  /* 0x000000000008781c */ /* 0x000fe20003f0f048 */
[----:B------:R-:W-:Y:S01]  /*32a0*/  VIADD R3, R0, 0x70 ;  /* 0x0000007000037836 */ /* 0x000fe20000000000 */
[----:B-1----:R-:W1:Y:S02]  /*32b0*/  SYNCS.PHASECHK.TRANS64.TRYWAIT P1, [R0+URZ+0x60], R5 ;  /* 0x00006005000075a7 */ /* 0x002e6400080211ff */
[----:B-1-3--:R-:W-:Y:S09]  /*32c0*/  @!P1 BRA `(.L_x_59) ;  /* 0x00000058002c9947 */ /* 0x00aff20003800000 */
.L_x_125:
[----:B------:R-:W-:Y:S01]  /*32d0*/  LEA R4, R10, UR26, 0x4 ;  /* 0x0000001a0a047c11 */ /* 0x000fe2000f8e20ff */
[----:B------:R-:W-:Y:S01]  /*32e0*/  @UP4 ULEA UR4, UR22, UR26, 0x3 ;  /* 0x0000001a16044291 */ /* 0x000fe2000f8e18ff */
[----:B------:R-:W-:Y:S01]  /*32f0*/  PLOP3.LUT P2, PT, PT, PT, PT, 0x80, 0x8 ;  /* 0x000000000008781c */ /* 0x000fe20003f4f070 */
[----:B------:R-:W-:Y:S01]  /*3300*/  ULEA UR30, UR31, UR26, 0x3 ;  /* 0x0000001a1f1e7291 */ /* 0x000fe2000f8e18ff */
[----:B------:R-:W-:Y:S01]  /*3310*/  PRMT R3, RZ, 0x654, R3 ;  /* 0x00000654ff037816 */ /* 0x000fe20000000003 */
[----:B------:R-:W-:Y:S01]  /*3320*/  ULEA UR11, UR31, UR42, 0x7 ;  /* 0x0000002a1f0b7291 */ /* 0x000fe2000f8e38ff */
[----:B-1----:R-:W1:Y:S01]  /*3330*/  LDS.128 R4, [R4+0xf0] ;  /* 0x0000f00004047984 */ /* 0x002e620000000c00 */
[----:B------:R-:W-:Y:S02]  /*3340*/  @P0 SHF.L.U32 R2, R8, 0x1f, RZ ;  /* 0x0000001f08020819 */ /* 0x000fe400000006ff */
[----:B------:R-:W-:Y:S01]  /*3350*/  SHF.L.U32 R0, R11, 0x1f, RZ ;  /* 0x0000001f0b007819 */ /* 0x000fe200000006ff */
[----:B------:R-:W-:Y:S01]  /*3360*/  @!PT LDS RZ, [RZ] ;  /* 0x00000000fffff984 */ /* 0x000fe20000000800 */
[----:B------:R-:W-:Y:S01]  /*3370*/  @!PT LDS RZ, [RZ] ;  /* 0x00000000fffff984 */ /* 0x000fe20000000800 */
[----:B------:R-:W-:Y:S01]  /*3380*/  @!PT LDS RZ, [RZ] ;  /* 0x00000000fffff984 */ /* 0x000fe20000000800 */
[----:B------:R-:W-:Y:S01]  /*3390*/  @!PT LDS RZ, [RZ] ;  /* 0x00000000fffff984 */ /* 0x000fe20000000800 */
[----:B------:R2:W-:Y:S06]  /*33a0*/  MEMBAR.ALL.CTA ;  /* 0x0000000000007992 */ /* 0x0005ec0000008000 */
[----:B--2---:R-:W2:Y:S02]  /*33b0*/  FENCE.VIEW.ASYNC.S ;  /* 0x00000000000073c6 */ /* 0x004ea40000000000 */
[----:B--2---:R2:W-:Y:S01]  /*33c0*/  SYNCS.ARRIVE.TRANS64.RED.A1T0 RZ, [R3+URZ], RZ ;  /* 0x000000ff03ff79a7 */ /* 0x0045e200081004ff */
[----:B------:R2:W3:Y:S01]  /*33d0*/  @P0 SYNCS.PHASECHK.TRANS64.TRYWAIT P2, [UR4], R2 ;  /* 0x00000002ff0005a7 */ /* 0x0004e20008041104 */
[----:B-1----:R-:W-:Y:S01]  /*33e0*/  LOP3.LUT P1, RZ, R6, 0x1, RZ, 0xc0, !PT ;  /* 0x0000000106ff7812 */ /* 0x002fe2000782c0ff */
[----:B------:R-:W1:Y:S02]  /*33f0*/  SYNCS.PHASECHK.TRANS64.TRYWAIT P0, [UR30+0xa0], R0 ;  /* 0x0000a000ff0075a7 */ /* 0x000e64000800111e */
[----:B-123--:R-:W-:Y:S10]  /*3400*/  @!P0 BRA `(.L_x_60) ;  /* 0x0000005400f08947 */ /* 0x00eff40003800000 */
.L_x_127:
[----:B------:R-:W-:Y:S01]  /*3410*/  IADD3 R10, PT, PT, R10, 0x1, RZ ;  /* 0x000000010a0a7810 */ /* 0x000fe20007ffe0ff */
[----:B------:R-:W-:Y:S06]  /*3420*/  BRA.U !UP4, `(.L_x_61) ;  /* 0x000000010cc07547 */ /* 0x000fec000b800000 */
[----:B------:R-:W-:Y:S01]  /*3430*/  UPLOP3.LUT UP2, UPT, UPT, UPT, UPT, 0x40, 0x4 ;  /* 0x000000000004789c */ /* 0x000fe20003f4e870 */
[----:B------:R-:W-:Y:S01]  /*3440*/  UMOV UR24, UR41 ;  /* 0x0000002900187c82 */ /* 0x000fe20008000000 */
[----:B------:R-:W-:Y:S01]  /*3450*/  UMOV UR23, UR40 ;  /* 0x0000002800177c82 */ /* 0x000fe20008000000 */
[----:B------:R-:W-:-:S08]  /*3460*/  UMOV UR10, UR22 ;  /* 0x00000016000a7c82 */ /* 0x000fd00008000000 */
.L_x_64:
[----:B------:R-:W-:Y:S02]  /*3470*/  UIADD3 UR24, UPT, UPT, UR24, 0x1, URZ ;  /* 0x0000000118187890 */ /* 0x000fe4000fffe0ff */
[----:B--2---:R-:W-:Y:S02]  /*3480*/  ULEA UR5, UR10, UR26, 0x3 ;  /* 0x0000001a0a057291 */ /* 0x004fe4000f8e18ff */
[----:B------:R-:W-:Y:S01]  /*3490*/  UISETP.NE.AND UP3, UPT, UR24, URZ, UPT ;  /* 0x000000ff1800728c */ /* 0x000fe2000bf65270 */
[----:B---3--:R-:W-:Y:S10]  /*34a0*/  @P2 BRA `(.L_x_62) ;  /* 0x00000000000c2947 */ /* 0x008ff40003800000 */
[----:B-1----:R-:W-:Y:S04]  /*34b0*/  SHF.L.U32 R3, R8, 0x1f, RZ ;  /* 0x0000001f08037819 */ /* 0x002fe800000006ff */
[----:B------:R-:W1:Y:S02]  /*34c0*/  SYNCS.PHASECHK.TRANS64.TRYWAIT P0, [UR5], R3 ;  /* 0x00000003ff0075a7 */ /* 0x000e640008001105 */
[----:B-1----:R-:W-:Y:S05]  /*34d0*/  @!P0 BRA `(.L_x_63) ;  /* 0x0000005400d48947 */ /* 0x002fea0003800000 */
.L_x_62:
[----:B------:R-:W-:Y:S01]  /*34e0*/  UISETP.NE.AND UP0, UPT, UR23, 0x1, UPT ;  /* 0x000000011700788c */ /* 0x000fe2000bf05270 */
[----:B------:R-:W-:Y:S01]  /*34f0*/  PLOP3.LUT P2, PT, PT, PT, PT, 0x80, 0x8 ;  /* 0x000000000008781c */ /* 0x000fe20003f4f070 */
[----:B------:R-:W-:Y:S02]  /*3500*/  UIADD3 UR4, UPT, UPT, UR10, 0x1, URZ ;  /* 0x000000010a047890 */ /* 0x000fe4000fffe0ff */
[----:B------:R-:W-:Y:S02]  /*3510*/  UIADD3 UR25, UPT, UPT, UR5, 0x18, URZ ;  /* 0x0000001805197890 */ /* 0x000fe4000fffe0ff */
[----:B------:R-:W-:Y:S01]  /*3520*/  UISETP.NE.AND UP1, UPT, UR4, 0x3, UPT ;  /* 0x000000030400788c */ /* 0x000fe2000bf25270 */
[----:B------:R-:W-:Y:S01]  /*3530*/  PLOP3.LUT P0, PT, PT, PT, UP0, 0x80, 0x8 ;  /* 0x000000000008781c */ /* 0x000fe20003f0f008 */
[----:B------:R-:W-:Y:S02]  /*3540*/  UIADD3 UR23, UPT, UPT, UR23, -0x1, URZ ;  /* 0xffffffff17177890 */ /* 0x000fe4000fffe0ff */
[----:B------:R-:W-:Y:S02]  /*3550*/  USEL UR6, URZ, 0x1, UP1 ;  /* 0x00000001ff067887 */ /* 0x000fe40008800000 */
[----:B------:R-:W-:Y:S01]  /*3560*/  USEL UR22, UR4, URZ, UP1 ;  /* 0x000000ff04167287 */ /* 0x000fe20008800000 */
[----:B------:R-:W-:Y:S01]  /*3570*/  UMOV UR7, 0x40004040 ;  /* 0x4000404000077882 */ /* 0x000fe20000000000 */
[----:B------:R-:W-:Y:S02]  /*3580*/  UMOV UR5, 0x40004040 ;  /* 0x4000404000057882 */ /* 0x000fe40000000000 */
[----:B------:R-:W-:Y:S01]  /*3590*/  @UP0 ULEA UR4, UR22, UR26, 0x3 ;  /* 0x0000001a16040291 */ /* 0x000fe2000f8e18ff */
[----:B------:R-:W-:Y:S01]  /*35a0*/  LOP3.LUT R8, R8, UR6, RZ, 0x3c, !PT ;  /* 0x0000000608087c12 */ /* 0x000fe2000f8e3cff */
[----:B------:R-:W-:Y:S01]  /*35b0*/  ULEA UR6, UR10, UR29, 0xa ;  /* 0x0000001d0a067291 */ /* 0x000fe2000f8e50ff */
[----:B------:R-:W-:Y:S02]  /*35c0*/  UMOV UR21, 0x40004040 ;  /* 0x4000404000157882 */ /* 0x000fe40000000000 */
[----:B-1----:R-:W-:Y:S01]  /*35d0*/  @P0 SHF.L.U32 R0, R8, 0x1f, RZ ;  /* 0x0000001f08000819 */ /* 0x002fe200000006ff */
[----:B------:R-:W-:Y:S02]  /*35e0*/  UIADD3 UR20, UPT, UPT, UR6, 0x2, URZ ;  /* 0x0000000206147890 */ /* 0x000fe4000fffe0ff */
[----:B------:R-:W-:Y:S01]  /*35f0*/  UIADD3 UR16, UPT, UPT, UR6, 0x4, URZ ;  /* 0x0000000406107890 */ /* 0x000fe2000fffe0ff */
[----:B------:R2:W3:Y:S01]  /*3600*/  @P0 SYNCS.PHASECHK.TRANS64.TRYWAIT P2, [UR4], R0 ;  /* 0x00000000ff0005a7 */ /* 0x0004e20008041104 */
[----:B------:R-:W-:Y:S02]  /*3610*/  ULEA UR4, UR10, UR28, 0xa ;  /* 0x0000001c0a047291 */ /* 0x000fe4000f8e50ff */
[----:B------:R-:W-:Y:S02]  /*3620*/  UIADD3 UR12, UPT, UPT, UR6, 0x6, URZ ;  /* 0x00000006060c7890 */ /* 0x000fe4000fffe0ff */
[----:B------:R-:W-:Y:S02]  /*3630*/  UIADD3 UR18, UPT, UPT, UR4, 0x2, URZ ;  /* 0x0000000204127890 */ /* 0x000fe4000fffe0ff */
[----:B------:R-:W-:Y:S02]  /*3640*/  UIADD3 UR14, UPT, UPT, UR4, 0x4, URZ ;  /* 0x00000004040e7890 */ /* 0x000fe4000fffe0ff */
[----:B------:R-:W-:Y:S01]  /*3650*/  UIADD3 UR8, UPT, UPT, UR4, 0x6, URZ ;  /* 0x0000000604087890 */ /* 0x000fe2000fffe0ff */
[----:B------:R2:W-:Y:S01]  /*3660*/  UTCQMMA gdesc[UR4], gdesc[UR6], tmem[UR11], tmem[UR38], idesc[UR39], UP2 ;  /* 0x00ff2606040075ea */ /* 0x0005e2000900030b */
[----:B------:R-:W-:Y:S01]  /*3670*/  UPLOP3.LUT UP2, UPT, UPT, UPT, UPT, 0x80, 0x8 ;  /* 0x000000000008789c */ /* 0x000fe20003f4f070 */
[----:B------:R-:W-:Y:S01]  /*3680*/  UMOV UR19, 0x40004040 ;  /* 0x4000404000137882 */ /* 0x000fe20000000000 */
[----:B------:R-:W-:Y:S01]  /*3690*/  UMOV UR17, 0x40004040 ;  /* 0x4000404000117882 */ /* 0x000fe20000000000 */
[----:B------:R2:W-:Y:S01]  /*36a0*/  UTCQMMA gdesc[UR18], gdesc[UR20], tmem[UR11], tmem[UR36], idesc[UR37], UPT ;  /* 0x00ff2414120075ea */ /* 0x0005e2000b80030b */
[----:B------:R-:W-:Y:S01]  /*36b0*/  UMOV UR15, 0x40004040 ;  /* 0x40004040000f7882 */ /* 0x000fe20000000000 */
[----:B------:R-:W-:Y:S01]  /*36c0*/  UMOV UR13, 0x40004040 ;  /* 0x40004040000d7882 */ /* 0x000fe20000000000 */
[----:B------:R-:W-:Y:S01]  /*36d0*/  UMOV UR9, 0x40004040 ;  /* 0x4000404000097882 */ /* 0x000fe20000000000 */
[----:B------:R2:W-:Y:S01]  /*36e0*/  UTCQMMA gdesc[UR14], gdesc[UR16], tmem[UR11], tmem[UR34], idesc[UR35], UPT ;  /* 0x00ff22100e0075ea */ /* 0x0005e2000b80030b */
[----:B------:R2:W-:Y:S01]  /*36f0*/  UTCQMMA gdesc[UR8], gdesc[UR12], tmem[UR11], tmem[UR32], idesc[UR33], UPT ;  /* 0x00ff200c080075ea */ /* 0x0005e2000b80030b */
[----:B------:R2:W-:Y:S01]  /*3700*/  UTCBAR.MULTICAST [UR25], URZ, UR27 ;  /* 0x000000ff190073e9 */ /* 0x0005e2000800081b */
[----:B------:R-:W-:Y:S01]  /*3710*/  UMOV UR10, UR22 ;  /* 0x00000016000a7c82 */ /* 0x000fe20008000000 */
[----:B------:R-:W-:Y:S05]  /*3720*/  BRA.U UP3, `(.L_x_64) ;  /* 0xfffffffd03507547 */ /* 0x000fea000b83ffff */
.L_x_61:
[----:B--2---:R-:W-:Y:S01]  /*3730*/  UIADD3 UR4, UPT, UPT, UR31, 0x1, URZ ;  /* 0x000000011f047890 */ /* 0x004fe2000fffe0ff */
[C---:B------:R-:W-:Y:S01]  /*3740*/  ISETP.NE.AND P0, PT, R10.reuse, 0x2, PT ;  /* 0x000000020a00780c */ /* 0x040fe20003f05270 */
[----:B------:R-:W-:Y:S02]  /*3750*/  UIADD3 UR5, UPT, UPT, UR30, 0x80, URZ ;  /* 0x000000801e057890 */ /* 0x000fe4000fffe0ff */
[----:B------:R-:W-:Y:S01]  /*3760*/  UISETP.NE.AND UP0, UPT, UR4, 0x4, UPT ;  /* 0x000000040400788c */ /* 0x000fe2000bf05270 */
[----:B-1----:R-:W-:Y:S02]  /*3770*/  SEL R0, RZ, 0x1, P0 ;  /* 0x00000001ff007807 */ /* 0x002fe40000000000 */
[----:B------:R-:W-:Y:S01]  /*3780*/  SEL R10, R10, RZ, P0 ;  /* 0x000000ff0a0a7207 */ /* 0x000fe20000000000 */
[----:B------:R-:W-:Y:S01]  /*3790*/  USEL UR6, URZ, 0x1, UP0 ;  /* 0x00000001ff067887 */ /* 0x000fe20008000000 */
[----:B------:R-:W-:Y:S01]  /*37a0*/  LOP3.LUT R9, R9, R0, RZ, 0x3c, !PT ;  /* 0x0000000009097212 */ /* 0x000fe200078e3cff */
[----:B------:R-:W-:Y:S01]  /*37b0*/  USEL UR31, UR4, URZ, UP0 ;  /* 0x000000ff041f7287 */ /* 0x000fe20008000000 */
[----:B------:R1:W-:Y:S03]  /*37c0*/  UTCBAR [UR5], URZ ;  /* 0x000000ff050073e9 */ /* 0x0003e600080000ff */
[----:B------:R-:W-:Y:S01]  /*37d0*/  LOP3.LUT R11, R11, UR6, RZ, 0x3c, !PT ;  /* 0x000000060b0b7c12 */ /* 0x000fe2000f8e3cff */
[----:B------:R-:W-:Y:S07]  /*37e0*/  @P1 BRA `(.L_x_65) ;  /* 0xfffffff800a01947 */ /* 0x000fee000383ffff */
[----:B------:R-:W2:Y:S01]  /*37f0*/  S2UR UR8, SR_CgaCtaId ;  /* 0x00000000000879c3 */ /* 0x000ea20000008800 */
[----:B------:R-:W-:Y:S01]  /*3800*/  ELECT P0, URZ, PT ;  /* 0x0000000000ff782f */ /* 0x000fe20003800000 */
[----:B------:R-:W-:Y:S01]  /*3810*/  IMAD.MOV.U32 R0, RZ, RZ, 0x1 ;  /* 0x00000001ff007424 */ /* 0x000fe200078e00ff */
[----:B------:R-:W-:Y:S01]  /*3820*/  UIADD3 UR26, UPT, UPT, UR26, 0xa0, URZ ;  /* 0x000000a01a1a7890 */ /* 0x000fe2000fffe0ff */
[----:B------:R-:W-:Y:S01]  /*3830*/  SHF.L.U32 R3, R11, 0x1f, RZ ;  /* 0x0000001f0b037819 */ /* 0x000fe200000006ff */
[----:B------:R-:W-:-:S03]  /*3840*/  UMOV UR4, 0x40 ;  /* 0x0000004000047882 */ /* 0x000fc60000000000 */
[----:B------:R-:W-:Y:S01]  /*3850*/  UVIRTCOUNT.DEALLOC.SMPOOL 0x80 ;  /* 0x000000800000784c */ /* 0x000fe20000000000 */
[----:B--2---:R-:W-:Y:S02]  /*3860*/  ULEA UR8, UR8, UR4, 0x18 ;  /* 0x0000000408087291 */ /* 0x004fe4000f8ec0ff */
[----:B------:R-:W-:-:S07]  /*3870*/  ULEA UR4, UR31, UR26, 0x3 ;  /* 0x0000001a1f047291 */ /* 0x000fce000f8e18ff */
[----:B------:R2:W-:Y:S02]  /*3880*/  @P0 STS.U8 [UR8+0x1c], R0 ;  /* 0x00001c00ff000988 */ /* 0x0005e40008000008 */
[----:B------:R-:W4:Y:S02]  /*3890*/  SYNCS.PHASECHK.TRANS64.TRYWAIT P0, [UR4], R3 ;  /* 0x00000003ff0075a7 */ /* 0x000f240008001104 */
[----:B--2-4-:R-:W-:Y:S05]  /*38a0*/  @!P0 BRA `(.L_x_66) ;  /* 0x0000005000f88947 */ /* 0x014fea0003800000 */
.L_x_130:
[----:B------:R-:W-:-:S04]  /*38b0*/  UIADD3 UR4, UPT, UPT, UR31, 0x1, URZ ;  /* 0x000000011f047890 */ /* 0x000fc8000fffe0ff */
[----:B------:R-:W-:-:S04]  /*38c0*/  UISETP.NE.AND UP0, UPT, UR4, 0x4, UPT ;  /* 0x000000040400788c */ /* 0x000fc8000bf05270 */
[----:B------:R-:W-:Y:S02]  /*38d0*/  USEL UR6, URZ, 0x1, UP0 ;  /* 0x00000001ff067887 */ /* 0x000fe40008000000 */
[----:B------:R-:W-:-:S04]  /*38e0*/  USEL UR4, UR4, URZ, UP0 ;  /* 0x000000ff04047287 */ /* 0x000fc80008000000 */
[----:B-1----:R-:W-:Y:S01]  /*38f0*/  ULEA UR5, UR4, UR26, 0x3 ;  /* 0x0000001a04057291 */ /* 0x002fe2000f8e18ff */
[----:B------:R-:W-:-:S04]  /*3900*/  LOP3.LUT R2, R11, UR6, RZ, 0x3c, !PT ;  /* 0x000000060b027c12 */ /* 0x000fc8000f8e3cff */
[----:B--2---:R-:W-:-:S04]  /*3910*/  SHF.L.U32 R3, R2, 0x1f, RZ ;  /* 0x0000001f02037819 */ /* 0x004fc800000006ff */
[----:B------:R-:W1:Y:S02]  /*3920*/  SYNCS.PHASECHK.TRANS64.TRYWAIT P0, [UR5], R3 ;  /* 0x00000003ff0075a7 */ /* 0x000e640008001105 */
[----:B-1----:R-:W-:Y:S05]  /*3930*/  @!P0 BRA `(.L_x_67) ;  /* 0x0000005000ec8947 */ /* 0x002fea0003800000 */
.L_x_132:
        /* <DEDUP_REMOVED lines=9> */
.L_x_134:
[----:B------:R-:W-:-:S04]  /*39d0*/  UIADD3 UR4, UPT, UPT, UR4, 0x1, URZ ;  /* 0x0000000104047890 */ /* 0x000fc8000fffe0ff */
[----:B------:R-:W-:-:S04]  /*39e0*/  UISETP.NE.AND UP0, UPT, UR4, 0x4, UPT ;  /* 0x000000040400788c */ /* 0x000fc8000bf05270 */
[----:B------:R-:W-:Y:S02]  /*39f0*/  USEL UR5, URZ, 0x1, UP0 ;  /* 0x00000001ff057887 */ /* 0x000fe40008000000 */
[----:B------:R-:W-:-:S04]  /*3a00*/  USEL UR4, UR4, URZ, UP0 ;  /* 0x000000ff04047287 */ /* 0x000fc80008000000 */
[----:B------:R-:W-:Y:S01]  /*3a10*/  ULEA UR4, UR4, UR26, 0x3 ;  /* 0x0000001a04047291 */ /* 0x000fe2000f8e18ff */
[----:B-1----:R-:W-:-:S04]  /*3a20*/  LOP3.LUT R3, R2, UR5, RZ, 0x3c, !PT ;  /* 0x0000000502037c12 */ /* 0x002fc8000f8e3cff */
[----:B------:R-:W-:-:S04]  /*3a30*/  SHF.L.U32 R3, R3, 0x1f, RZ ;  /* 0x0000001f03037819 */ /* 0x000fc800000006ff */
[----:B------:R-:W1:Y:S02]  /*3a40*/  SYNCS.PHASECHK.TRANS64.TRYWAIT P0, [UR4], R3 ;  /* 0x00000003ff0075a7 */ /* 0x000e640008001104 */
[----:B-1----:R-:W-:Y:S05]  /*3a50*/  @!P0 BRA `(.L_x_69) ;  /* 0x0000005000d48947 */ /* 0x002fea0003800000 */
.L_x_136:
[----:B------:R-:W-:Y:S01]  /*3a60*/  NOP ;  /* 0x0000000000007918 */ /* 0x000fe20000000000 */
[----:B-1----:R-:W1:Y:S01]  /*3a70*/  LDS R0, [UR8+0x14] ;  /* 0x00001408ff007984 */ /* 0x002e620008000800 */
[----:B------:R-:W-:Y:S01]  /*3a80*/  ULOP3.LUT UR4, UR42, 0xffff, URZ, 0xc0, !UPT ;  /* 0x0000ffff2a047892 */ /* 0x000fe2000f8ec0ff */
[----:B------:R-:W-:Y:S01]  /*3a90*/  UMOV UR5, 0xffff ;  /* 0x0000ffff00057882 */ /* 0x000fe20000000000 */
[----:B------:R-:W-:Y:S02]  /*3aa0*/  UMOV UR6, 0x1 ;  /* 0x0000000100067882 */ /* 0x000fe40000000000 */
[----:B------:R-:W-:-:S04]  /*3ab0*/  USHF.R.U32.HI UR4, URZ, 0x5, UR4 ;  /* 0x00000005ff047899 */ /* 0x000fc80008011604 */
[----:B------:R-:W-:Y:S02]  /*3ac0*/  USHF.L.U32 UR5, UR5, UR4, URZ ;  /* 0x0000000405057299 */ /* 0x000fe400080006ff */
[----:B------:R-:W-:-:S04]  /*3ad0*/  USHF.L.U32 UR4, UR6, UR4, URZ ;  /* 0x0000000406047299 */ /* 0x000fc800080006ff */
[----:B-1----:R-:W-:-:S04]  /*3ae0*/  LOP3.LUT R0, R0, UR5, RZ, 0xc0, !PT ;  /* 0x0000000500007c12 */ /* 0x002fc8000f8ec0ff */
[----:B------:R-:W-:-:S13]  /*3af0*/  ISETP.NE.AND P0, PT, R0, UR5, PT ;  /* 0x0000000500007c0c */ /* 0x000fda000bf05270 */
[----:B------:R-:W-:Y:S05]  /*3b00*/  @P0 BRA `(.L_x_70) ;  /* 0x0000000000580947 */ /* 0x000fea0003800000 */
[----:B------:R-:W1:Y:S02]  /*3b10*/  LDS R0, [UR8+0x18] ;  /* 0x00001808ff007984 */ /* 0x000e640008000800 */
[----:B-1----:R-:W-:-:S04]  /*3b20*/  LOP3.LUT R0, R0, UR4, RZ, 0xc0, !PT ;  /* 0x0000000400007c12 */ /* 0x002fc8000f8ec0ff */
[----:B------:R-:W-:-:S13]  /*3b30*/  ISETP.NE.AND P0, PT, R0, UR4, PT ;  /* 0x0000000400007c0c */ /* 0x000fda000bf05270 */
[----:B------:R-:W-:Y:S05]  /*3b40*/  @P0 BRA `(.L_x_71) ;  /* 0x00000000003c0947 */ /* 0x000fea0003800000 */
[----:B------:R-:W1:Y:S01]  /*3b50*/  S2R R2, SR_LANEID ;  /* 0x0000000000027919 */ /* 0x000e620000000000 */
[----:B------:R-:W-:Y:S01]  /*3b60*/  ULOP3.LUT UR5, URZ, UR5, URZ, 0x33, !UPT ;  /* 0x00000005ff057292 */ /* 0x000fe2000f8e33ff */
[----:B------:R-:W-:Y:S01]  /*3b70*/  LOP3.LUT R4, RZ, UR4, RZ, 0x33, !PT ;  /* 0x00000004ff047c12 */ /* 0x000fe2000f8e33ff */
[----:B------:R-:W-:Y:S02]  /*3b80*/  VOTEU.ANY UR4, UPT, PT ;  /* 0x0000000000047886 */ /* 0x000fe400038e0100 */
[----:B------:R-:W-:Y:S01]  /*3b90*/  UFLO.U32 UR4, UR4 ;  /* 0x00000004000472bd */ /* 0x000fe200080e0000 */
[----:B------:R-:W2:Y:S01]  /*3ba0*/  REDUX UR6, R4 ;  /* 0x00000000040673c4 */ /* 0x000ea20000000000 */
[----:B------:R-:W-:-:S06]  /*3bb0*/  IMAD.U32 R0, RZ, RZ, UR5 ;  /* 0x00000005ff007e24 */ /* 0x000fcc000f8e00ff */
[----:B------:R4:W-:Y:S01]  /*3bc0*/  UTCATOMSWS.AND URZ, UR5 ;  /* 0x0000000500ff79e3 */ /* 0x0009e20008000000 */
[----:B------:R-:W3:Y:S01]  /*3bd0*/  REDUX UR7, R0 ;  /* 0x00000000000773c4 */ /* 0x000ee20000000000 */
[----:B-1----:R-:W-:Y:S01]  /*3be0*/  ISETP.EQ.U32.AND P0, PT, R2, UR4, PT ;  /* 0x0000000402007c0c */ /* 0x002fe2000bf02070 */
[----:B--2---:R-:W-:Y:S01]  /*3bf0*/  IMAD.U32 R2, RZ, RZ, UR6 ;  /* 0x00000006ff027e24 */ /* 0x004fe2000f8e00ff */
[----:B---3--:R-:W-:-:S11]  /*3c00*/  MOV R3, UR7 ;  /* 0x0000000700037c02 */ /* 0x008fd60008000f00 */
[----:B------:R4:W-:Y:S04]  /*3c10*/  @P0 ATOMS.AND RZ, [UR8+0x14], R3 ;  /* 0x00001403ffff098c */ /* 0x0009e8000a800008 */
[----:B------:R4:W-:Y:S01]  /*3c20*/  @P0 ATOMS.AND RZ, [UR8+0x18], R2 ;  /* 0x00001802ffff098c */ /* 0x0009e2000a800008 */
[----:B------:R-:W-:Y:S05]  /*3c30*/  BRA `(.L_x_72) ;  /* 0x0000000000147947 */ /* 0x000fea0003800000 */
.L_x_71:
[----:B------:R-:W-:Y:S02]  /*3c40*/  MOV R2, 0x3c60 ;  /* 0x00003c6000027802 */ /* 0x000fe40000000f00 */
[----:B---3-5:R-:W-:Y:S05]  /*3c50*/  CALL.REL.NOINC `($__internal_0_$__cuda_sm10x_tcgen05_guardrail_trap_col_being_dealloced_not_returned_by_alloc) ;  /* 0x0000005400307944 */ /* 0x028fea0003c00000 */
[----:B------:R-:W-:Y:S05]  /*3c60*/  BRA `(.L_x_72) ;  /* 0x0000000000087947 */ /* 0x000fea0003800000 */
.L_x_70:
[----:B------:R-:W-:Y:S02]  /*3c70*/  MOV R2, 0x3c90 ;  /* 0x00003c9000027802 */ /* 0x000fe40000000f00 */
[----:B---3-5:R-:W-:Y:S05]  /*3c80*/  CALL.REL.NOINC `($__internal_2_$__cuda_sm10x_tcgen05_guardrail_trap_unallocated_columns_being_dealloced) ;  /* 0x00000054003c7944 */ /* 0x028fea0003c00000 */
.L_x_72:
[----:B------:R-:W-:Y:S01]  /*3c90*/  NOP ;  /* 0x0000000000007918 */ /* 0x000fe20000000000 */
[----:B----4-:R-:W-:Y:S05]  /*3ca0*/  EXIT ;  /* 0x000000000000794d */ /* 0x010fea0003800000 */
.L_x_54:
[----:B------:R-:W-:-:S09]  /*3cb0*/  UISETP.NE.OR UP0, UPT, UR17, 0x3, !UP3 ;  /* 0x000000031100788c */ /* 0x000fd2000df05670 */
[----:B------:R-:W-:Y:S05]  /*3cc0*/  BRA.U UP0, `(.L_x_73) ;  /* 0x0000000d00807547 */ /* 0x000fea000b800000 */
[----:B------:R-:W1:Y:S01]  /*3cd0*/  LDCU UR32, c[0x0][0x370] ;  /* 0x00006e00ff2077ac */ /* 0x000e620008000800 */
[----:B------:R-:W2:Y:S01]  /*3ce0*/  LDC.64 R16, c[0x0][0x348] ;  /* 0x0000d200ff107b82 */ /* 0x000ea20000000a00 */
[----:B------:R-:W-:Y:S02]  /*3cf0*/  HFMA2 R13, -RZ, RZ, 0, 0 ;  /* 0x00000000ff0d7431 */ /* 0x000fe400000001ff */
[----:B------:R-:W-:Y:S01]  /*3d00*/  IMAD.MOV.U32 R15, RZ, RZ, 0x1 ;  /* 0x00000001ff0f7424 */ /* 0x000fe200078e00ff */
[----:B------:R-:W1:Y:S01]  /*3d10*/  LDCU.128 UR28, c[0x0][0xb10] ;  /* 0x00016200ff1c77ac */ /* 0x000e620008000c00 */
[----:B------:R-:W-:Y:S01]  /*3d20*/  IMAD.MOV.U32 R14, RZ, RZ, RZ ;  /* 0x000000ffff0e7224 */ /* 0x000fe200078e00ff */
[----:B------:R-:W-:Y:S01]  /*3d30*/  MOV R7, 0x2000 ;  /* 0x0000200000077802 */ /* 0x000fe20000000f00 */
[----:B------:R-:W3:Y:S01]  /*3d40*/  LDCU UR27, c[0x0][0x374] ;  /* 0x00006e80ff1b77ac */ /* 0x000ee20008000800 */
[----:B------:R-:W4:Y:S01]  /*3d50*/  LDC.64 R2, c[0x0][0x888] ;  /* 0x00022200ff027b82 */ /* 0x000f220000000a00 */
[----:B------:R-:W3:Y:S01]  /*3d60*/  LDCU UR15, c[0x0][0xb0c] ;  /* 0x00016180ff0f77ac */ /* 0x000ee20008000800 */
[----:B------:R-:W2:Y:S06]  /*3d70*/  LDCU UR38, c[0x0][0xb20] ;  /* 0x00016400ff2677ac */ /* 0x000eac0008000800 */
[----:B------:R-:W4:Y:S01]  /*3d80*/  LDC.64 R4, c[0x0][0x890] ;  /* 0x00022400ff047b82 */ /* 0x000f220000000a00 */
[----:B------:R-:W2:Y:S01]  /*3d90*/  LDCU UR4, c[0x0][0xb30] ;  /* 0x00016600ff0477ac */ /* 0x000ea20008000800 */
[----:B------:R-:W-:Y:S01]  /*3da0*/  UMOV UR21, 0x400 ;  /* 0x0000040000157882 */ /* 0x000fe20000000000 */
[----:B-1----:R-:W-:-:S02]  /*3db0*/  UIMAD.WIDE.U32 UR6, UR32, UR28, URZ ;  /* 0x0000001c200672a5 */ /* 0x002fc4000f8e00ff */
[----:B---3--:R-:W-:Y:S02]  /*3dc0*/  UIMAD.WIDE.U32 UR8, UR27, UR31, URZ ;  /* 0x0000001f1b0872a5 */ /* 0x008fe4000f8e00ff */
[----:B------:R-:W-:Y:S02]  /*3dd0*/  ULEA UR21, UR45, UR21, 0x18 ;  /* 0x000000152d157291 */ /* 0x000fe4000f8ec0ff */
[----:B------:R-:W-:Y:S02]  /*3de0*/  UPLOP3.LUT UP3, UPT, UPT, UPT, UPT, 0x40, 0x4 ;  /* 0x000000000004789c */ /* 0x000fe40003f6e870 */
[----:B------:R-:W-:Y:S01]  /*3df0*/  UIADD3 UR33, UPT, UPT, UR21, 0x38, URZ ;  /* 0x0000003815217890 */ /* 0x000fe2000fffe0ff */
[----:B------:R-:W-:Y:S01]  /*3e00*/  UMOV UR6, UR7 ;  /* 0x0000000700067c82 */ /* 0x000fe20008000000 */
[----:B------:R-:W-:Y:S01]  /*3e10*/  UMOV UR34, UR9 ;  /* 0x0000000900227c82 */ /* 0x000fe20008000000 */
[----:B------:R-:W-:Y:S02]  /*3e20*/  UISETP.GE.AND UP0, UPT, UR42, 0x1, UPT ;  /* 0x000000012a00788c */ /* 0x000fe4000bf06270 */
[----:B------:R-:W-:Y:S01]  /*3e30*/  UISETP.NE.AND UP4, UPT, UR42, 0x1, UPT ;  /* 0x000000012a00788c */ /* 0x000fe2000bf85270 */
[----:B------:R-:W1:Y:S01]  /*3e40*/  LDCU.64 UR22, c[0x0][0xb28] ;  /* 0x00016500ff1677ac */ /* 0x000e620008000a00 */
[----:B------:R-:W-:-:S02]  /*3e50*/  UISETP.NE.AND UP6, UPT, UR15, 0x1, UPT ;  /* 0x000000010f00788c */ /* 0x000fc4000bfc5270 */
[----:B------:R-:W-:Y:S02]  /*3e60*/  UISETP.NE.AND UP5, UPT, UR30, 0x1, UPT ;  /* 0x000000011e00788c */ /* 0x000fe4000bfa5270 */
[----:B------:R-:W-:Y:S02]  /*3e70*/  UIADD3 UR17, UPT, UPT, UR21, 0x30, URZ ;  /* 0x0000003015117890 */ /* 0x000fe4000fffe0ff */
[----:B------:R-:W-:Y:S02]  /*3e80*/  UPRMT UR33, UR45, 0x654, UR33 ;  /* 0x000006542d217896 */ /* 0x000fe40008000021 */
[----:B------:R-:W-:Y:S02]  /*3e90*/  USHF.R.U32.HI UR35, URZ, UR29, UR6 ;  /* 0x0000001dff237299 */ /* 0x000fe40008011606 */
[----:B--2---:R-:W-:Y:S02]  /*3ea0*/  USHF.R.U32.HI UR34, URZ, UR38, UR34 ;  /* 0x00000026ff227299 */ /* 0x004fe40008011622 */
[----:B------:R-:W-:-:S11]  /*3eb0*/  UISETP.NE.AND UP2, UPT, UR4, 0x1, UPT ;  /* 0x000000010400788c */ /* 0x000fd6000bf45270 */
.L_x_82:
[C---:B------:R-:W-:Y:S02]  /*3ec0*/  LEA R12, R14.reuse, UR21, 0x3 ;  /* 0x000000150e0c7c11 */ /* 0x040fe4000f8e18ff */
[----:B------:R-:W-:Y:S02]  /*3ed0*/  SHF.L.U32 R9, R13, 0x1f, RZ ;  /* 0x0000001f0d097819 */ /* 0x000fe400000006ff */
[----:B------:R-:W-:Y:S02]  /*3ee0*/  LEA R10, R14, UR21, 0x4 ;  /* 0x000000150e0a7c11 */ /* 0x000fe4000f8e20ff */
[----:B--2---:R-:W2:Y:S02]  /*3ef0*/  SYNCS.PHASECHK.TRANS64.TRYWAIT P0, [R12+URZ+0x60], R9 ;  /* 0x000060090c0075a7 */ /* 0x004ea400080011ff */
[----:B--2---:R-:W-:Y:S05]  /*3f00*/  @!P0 BRA `(.L_x_74) ;  /* 0x0000004c00c08947 */ /* 0x004fea0003800000 */
.L_x_137:
[----:B--2---:R-:W2:Y:S01]  /*3f10*/  LDS.128 R8, [R10+0xf0] ;  /* 0x0000f0000a087984 */ /* 0x004ea20000000c00 */
[----:B------:R-:W-:Y:S01]  /*3f20*/  UISETP.GE.AND UP0, UPT, UR42, 0x1, UPT ;  /* 0x000000012a00788c */ /* 0x000fe2000bf06270 */
[----:B------:R-:W-:Y:S01]  /*3f30*/  @!PT LDS RZ, [RZ] ;  /* 0x00000000fffff984 */ /* 0x000fe20000000800 */
[----:B------:R-:W-:Y:S01]  /*3f40*/  @!PT LDS RZ, [RZ] ;  /* 0x00000000fffff984 */ /* 0x000fe20000000800 */
[----:B------:R-:W-:Y:S01]  /*3f50*/  @!PT LDS RZ, [RZ] ;  /* 0x00000000fffff984 */ /* 0x000fe20000000800 */
[----:B------:R-:W-:Y:S01]  /*3f60*/  @!PT LDS RZ, [RZ] ;  /* 0x00000000fffff984 */ /* 0x000fe20000000800 */
[----:B------:R3:W-:Y:S06]  /*3f70*/  MEMBAR.ALL.CTA ;  /* 0x0000000000007992 */ /* 0x0007ec0000008000 */
[----:B---3--:R-:W3:Y:S01]  /*3f80*/  FENCE.VIEW.ASYNC.S ;  /* 0x00000000000073c6 */ /* 0x008ee20000000000 */
[----:B--2---:R-:W-:Y:S11]  /*3f90*/  LOP3.LUT P0, RZ, R10, 0x1, RZ, 0xc0, !PT ;  /* 0x000000010aff7812 */ /* 0x004ff6000780c0ff */
[----:B------:R-:W-:Y:S02]  /*3fa0*/  @!UPT UIADD3 URZ, UPT, UPT, URZ, URZ, URZ ;  /* 0x000000fffffff290 */ /* 0x000fe4000fffe0ff */
[----:B---3--:R-:W-:Y:S01]  /*3fb0*/  VOTEU.ANY UP1, P0 ;  /* 0x0000000000ff7886 */ /* 0x008fe20000020100 */
[----:B------:R-:W-:Y:S11]  /*3fc0*/  PLOP3.LUT P0, PT, PT, PT, UP1, 0x80, 0x8 ;  /* 0x000000000008781c */ /* 0x000ff60003f0f018 */
[----:B------:R-:W-:Y:S02]  /*3fd0*/  @!UPT UIADD3 URZ, UPT, UPT, URZ, URZ, URZ ;  /* 0x000000fffffff290 */ /* 0x000fe4000fffe0ff */
[----:B------:R-:W-:Y:S02]  /*3fe0*/  @P0 SHF.R.U32.HI R0, RZ, 0x10, R9 ;  /* 0x00000010ff000819 */ /* 0x000fe40000011609 */
[----:B------:R-:W-:Y:S02]  /*3ff0*/  @P0 MOV R6, R8 ;  /* 0x0000000800060202 */ /* 0x000fe40000000f00 */
[----:B------:R-:W-:Y:S01]  /*4000*/  @P0 R2UR UR4, R0 ;  /* 0x00000000000402ca */ /* 0x000fe200000e0000 */
[----:B------:R-:W-:Y:S01]  /*4010*/  VIADD R0, R12, 0x70 ;  /* 0x000000700c007836 */ /* 0x000fe20000000000 */
[----:B------:R-:W-:Y:S02]  /*4020*/  @P0 LOP3.LUT R8, R9, 0xffff, RZ, 0xc0, !PT ;  /* 0x0000ffff09080812 */ /* 0x000fe400078ec0ff */
[----:B------:R-:W-:Y:S02]  /*4030*/  @P0 R2UR UR6, R6 ;  /* 0x00000000060602ca */ /* 0x000fe400000e0000 */
[----:B------:R-:W-:Y:S02]  /*4040*/  PRMT R0, RZ, 0x654, R0 ;  /* 0x00000654ff007816 */ /* 0x000fe40000000000 */
[----:B------:R-:W-:Y:S02]  /*4050*/  @P0 R2UR UR5, R8 ;  /* 0x00000000080502ca */ /* 0x000fe400000e0000 */
[----:B------:R2:W-:Y:S03]  /*4060*/  SYNCS.ARRIVE.TRANS64.RED.A1T0 RZ, [R0+URZ], RZ ;  /* 0x000000ff00ff79a7 */ /* 0x0005e600081004ff */
[----:B------:R-:W-:Y:S04]  /*4070*/  @UP1 UMOV UR26, UR4 ;  /* 0x00000004001a1c82 */ /* 0x000fe80008000000 */
[----:B------:R-:W-:Y:S04]  /*4080*/  @UP1 UMOV UR14, UR6 ;  /* 0x00000006000e1c82 */ /* 0x000fe80008000000 */
[----:B------:R-:W-:Y:S01]  /*4090*/  @UP1 UMOV UR13, UR5 ;  /* 0x00000005000d1c82 */ /* 0x000fe20008000000 */
[----:B------:R-:W-:Y:S05]  /*40a0*/  BRA.U !UP0, `(.L_x_75) ;  /* 0x0000000108a47547 */ /* 0x000fea000b800000 */
[----:B------:R-:W-:Y:S02]  /*40b0*/  UIMAD.WIDE.U32 UR8, UR13, UR31, URZ ;  /* 0x0000001f0d0872a5 */ /* 0x000fe4000f8e00ff */
[----:B------:R-:W-:Y:S02]  /*40c0*/  UIMAD.WIDE.U32 UR10, UR14, UR28, URZ ;  /* 0x0000001c0e0a72a5 */ /* 0x000fe4000f8e00ff */
[----:B------:R-:W-:Y:S02]  /*40d0*/  USEL UR4, UR27, UR34, !UP5 ;  /* 0x000000221b047287 */ /* 0x000fe4000e800000 */
[----:B------:R-:W-:Y:S02]  /*40e0*/  USEL UR7, UR32, UR35, !UP6 ;  /* 0x0000002320077287 */ /* 0x000fe4000f000000 */
[----:B-1----:R-:W-:Y:S02]  /*40f0*/  UIMAD.WIDE.U32 UR18, UR4, UR22, URZ ;  /* 0x00000016041272a5 */ /* 0x002fe4000f8e00ff */
[----:B------:R-:W-:Y:S01]  /*4100*/  UIMAD.WIDE.U32 UR24, UR7, UR22, URZ ;  /* 0x00000016071872a5 */ /* 0x000fe2000f8e00ff */
[----:B------:R-:W-:Y:S02]  /*4110*/  UMOV UR5, UR9 ;  /* 0x0000000900057c82 */ /* 0x000fe40008000000 */
[----:B------:R-:W-:Y:S03]  /*4120*/  USHF.R.U32.HI UR6, URZ, UR38, UR5 ;  /* 0x00000026ff067299 */ /* 0x000fe60008011605 */
[----:B------:R-:W-:Y:S01]  /*4130*/  UMOV UR5, UR11 ;  /* 0x0000000b00057c82 */ /* 0x000fe20008000000 */
[----:B------:R-:W-:Y:S02]  /*4140*/  USEL UR6, UR13, UR6, !UP5 ;  /* 0x000000060d067287 */ /* 0x000fe4000e800000 */
[----:B------:R-:W-:Y:S02]  /*4150*/  USHF.R.U32.HI UR8, URZ, UR29, UR5 ;  /* 0x0000001dff087299 */ /* 0x000fe40008011605 */
[----:B------:R-:W-:Y:S01]  /*4160*/  UIMAD.WIDE.U32 UR10, UR6, UR22, URZ ;  /* 0x00000016060a72a5 */ /* 0x000fe2000f8e00ff */
[----:B------:R-:W-:Y:S02]  /*4170*/  UMOV UR5, UR19 ;  /* 0x0000001300057c82 */ /* 0x000fe40008000000 */
[----:B------:R-:W-:Y:S03]  /*4180*/  @UP4 USHF.R.U32.HI UR4, URZ, UR23, UR5 ;  /* 0x00000017ff044299 */ /* 0x000fe60008011605 */
[----:B------:R-:W-:Y:S01]  /*4190*/  UMOV UR5, UR25 ;  /* 0x0000001900057c82 */ /* 0x000fe20008000000 */
[----:B------:R-:W-:Y:S02]  /*41a0*/  UIMAD UR4, UR42, UR4, URZ ;  /* 0x000000042a0472a4 */ /* 0x000fe4000f8e02ff */
[----:B------:R-:W-:Y:S02]  /*41b0*/  @UP4 USHF.R.U32.HI UR7, URZ, UR23, UR5 ;  /* 0x00000017ff074299 */ /* 0x000fe40008011605 */
[----:B------:R-:W-:Y:S02]  /*41c0*/  USEL UR5, UR14, UR8, !UP6 ;  /* 0x000000080e057287 */ /* 0x000fe4000f000000 */
[----:B------:R-:W-:Y:S02]  /*41d0*/  UIMAD UR8, UR42, UR7, URZ ;  /* 0x000000072a0872a4 */ /* 0x000fe4000f8e02ff */
[----:B------:R-:W-:Y:S03]  /*41e0*/  UISETP.GE.AND UP0, UPT, UR6, UR4, UPT ;  /* 0x000000040600728c */ /* 0x000fe6000bf06270 */
[----:B------:R-:W-:Y:S01]  /*41f0*/  UMOV UR4, UR11 ;  /* 0x0000000b00047c82 */ /* 0x000fe20008000000 */
[----:B------:R-:W-:Y:S02]  /*4200*/  UISETP.GE.OR UP0, UPT, UR5, UR8, UP0 ;  /* 0x000000080500728c */ /* 0x000fe40008706670 */
[----:B------:R-:W-:Y:S02]  /*4210*/  USHF.R.U32.HI UR4, URZ, UR23, UR4 ;  /* 0x00000017ff047299 */ /* 0x000fe40008011604 */
[----:B------:R-:W-:Y:S02]  /*4220*/  UIMAD.WIDE.U32 UR8, UR5, UR22, URZ ;  /* 0x00000016050872a5 */ /* 0x000fe4000f8e00ff */
[----:B------:R-:W-:Y:S04]  /*4230*/  USEL UR10, UR6, UR4, !UP4 ;  /* 0x00000004060a7287 */ /* 0x000fe8000e000000 */
[----:B------:R-:W-:Y:S01]  /*4240*/  UIADD3 UR11, UPT, UPT, -UR10, URZ, URZ ;  /* 0x000000ff0a0b7290 */ /* 0x000fe2000fffe1ff */
[----:B------:R-:W-:Y:S02]  /*4250*/  @!UP0 UMOV UR4, UR9 ;  /* 0x0000000900048c82 */ /* 0x000fe40008000000 */
[----:B------:R-:W-:Y:S02]  /*4260*/  @!UP0 USHF.R.U32.HI UR4, URZ, UR23, UR4 ;  /* 0x00000017ff048299 */ /* 0x000fe40008011604 */
[----:B------:R-:W-:Y:S02]  /*4270*/  UIMAD UR8, UR42, UR11, UR6 ;  /* 0x0000000b2a0872a4 */ /* 0x000fe4000f8e0206 */
[----:B------:R-:W-:Y:S04]  /*4280*/  @!UP0 USEL UR4, UR5, UR4, !UP4 ;  /* 0x0000000405048287 */ /* 0x000fe8000e000000 */
[----:B------:R-:W-:Y:S02]  /*4290*/  @!UP0 UIMAD UR8, UR7, UR8, UR4 ;  /* 0x00000008070882a4 */ /* 0x000fe4000f8e0204 */
[----:B------:R-:W-:Y:S02]  /*42a0*/  @!UP0 UIADD3 UR9, UPT, UPT, UR10, -UR4, URZ ;  /* 0x800000040a098290 */ /* 0x000fe4000fffe0ff */
[----:B------:R-:W-:Y:S02]  /*42b0*/  UIADD3 UR4, UPT, UPT, -UR5, URZ, URZ ;  /* 0x000000ff05047290 */ /* 0x000fe4000fffe1ff */
[----:B------:R-:W-:Y:S02]  /*42c0*/  UIADD3 UR7, UPT, UPT, -UR6, URZ, URZ ;  /* 0x000000ff06077290 */ /* 0x000fe4000fffe1ff */
[----:B------:R-:W-:Y:S02]  /*42d0*/  @!UP0 UIMAD UR6, UR9, UR42, UR5 ;  /* 0x0000002a090682a4 */ /* 0x000fe4000f8e0205 */
[----:B------:R-:W-:Y:S02]  /*42e0*/  UIMAD UR14, UR15, UR4, UR14 ;  /* 0x000000040f0e72a4 */ /* 0x000fe4000f8e020e */
[----:B------:R-:W-:Y:S01]  /*42f0*/  UIMAD UR13, UR30, UR7, UR13 ;  /* 0x000000071e0d72a4 */ /* 0x000fe2000f8e020d */
[----:B------:R-:W-:Y:S02]  /*4300*/  @!UP0 UMOV UR5, UR8 ;  /* 0x0000000800058c82 */ /* 0x000fe40008000000 */
[----:B------:R-:W-:Y:S02]  /*4310*/  UIMAD UR14, UR5, UR15, UR14 ;  /* 0x0000000f050e72a4 */ /* 0x000fe4000f8e020e */
[----:B------:R-:W-:Y:S11]  /*4320*/  UIMAD UR13, UR6, UR30, UR13 ;  /* 0x0000001e060d72a4 */ /* 0x000ff6000f8e020d */
[----:B------:R-:W-:Y:S01]  /*4330*/  @!UPT UIADD3 URZ, UPT, UPT, URZ, URZ, URZ ;  /* 0x000000fffffff290 */ /* 0x000fe2000fffe0ff */
.L_x_75:
[----:B------:R-:W3:Y:S01]  /*4340*/  @!UP2 LDCU.128 UR8, c[0x0][0xb10] ;  /* 0x00016200ff08a7ac */ /* 0x000ee20008000c00 */
[C---:B----4-:R-:W-:Y:S02]  /*4350*/  ISETP.NE.U32.AND P1, PT, R4.reuse, RZ, PT ;  /* 0x000000ff0400720c */ /* 0x050fe40003f25070 */
[----:B------:R-:W-:Y:S02]  /*4360*/  ISETP.NE.U32.AND P0, PT, R4, RZ, PT ;  /* 0x000000ff0400720c */ /* 0x000fe40003f05070 */
[C---:B------:R-:W-:Y:S02]  /*4370*/  ISETP.NE.AND.EX P1, PT, R5.reuse, RZ, PT, P1 ;  /* 0x000000ff0500720c */ /* 0x040fe40003f25310 */
[----:B------:R-:W-:Y:S01]  /*4380*/  ISETP.NE.AND.EX P0, PT, R5, RZ, PT, P0 ;  /* 0x000000ff0500720c */ /* 0x000fe20003f05300 */
[----:B------:R-:W4:Y:S01]  /*4390*/  @!UP2 LDCU UR5, c[0x0][0xb0c] ;  /* 0x00016180ff05a7ac */ /* 0x000f220008000800 */
[----:B------:R-:W-:Y:S01]  /*43a0*/  SHF.L.U32 R9, R15, 0x1f, RZ ;  /* 0x0000001f0f097819 */ /* 0x000fe200000006ff */
[----:B------:R-:W-:Y:S02]  /*43b0*/  USHF.L.U32 UR19, UR16, 0x7, URZ ;  /* 0x0000000710137899 */ /* 0x000fe400080006ff */
[----:B------:R-:W-:Y:S02]  /*43c0*/  USHF.L.U32 UR18, UR20, 0x7, URZ ;  /* 0x0000000714127899 */ /* 0x000fe400080006ff */
[----:B---3--:R-:W-:Y:S07]  /*43d0*/  UIMAD.WIDE.U32 UR6, UR14, UR8, URZ ;  /* 0x000000080e0672a5 */ /* 0x008fee000f8e00ff */
[----:B------:R-:W-:Y:S01]  /*43e0*/  @!UP2 UMOV UR4, UR7 ;  /* 0x000000070004ac82 */ /* 0x000fe20008000000 */
[----:B----4-:R-:W-:Y:S02]  /*43f0*/  @!UP2 UISETP.NE.AND UP0, UPT, UR5, 0x1, UPT ;  /* 0x000000010500a88c */ /* 0x010fe4000bf05270 */
[----:B------:R-:W-:Y:S02]  /*4400*/  @!UP2 USHF.R.U32.HI UR4, URZ, UR9, UR4 ;  /* 0x00000009ff04a299 */ /* 0x000fe40008011604 */
[----:B------:R-:W-:Y:S02]  /*4410*/  UIMAD.WIDE.U32 UR6, UR13, UR11, URZ ;  /* 0x0000000b0d0672a5 */ /* 0x000fe4000f8e00ff */
[----:B------:R-:W-:Y:S02]  /*4420*/  @!UP2 USEL UR8, UR14, UR4, !UP0 ;  /* 0x000000040e08a287 */ /* 0x000fe4000c000000 */
[----:B------:R-:W-:Y:S03]  /*4430*/  @!UP2 UISETP.NE.AND UP0, UPT, UR10, 0x1, UPT ;  /* 0x000000010a00a88c */ /* 0x000fe6000bf05270 */
[----:B------:R-:W-:Y:S02]  /*4440*/  @!UP2 UMOV UR6, UR7 ;  /* 0x000000070006ac82 */ /* 0x000fe40008000000 */
[----:B------:R-:W3:Y:S02]  /*4450*/  @!UP2 LDCU UR4, c[0x0][0xb20] ;  /* 0x00016400ff04a7ac */ /* 0x000ee40008000800 */
[----:B---3--:R-:W-:Y:S04]  /*4460*/  @!UP2 USHF.R.U32.HI UR6, URZ, UR4, UR6 ;  /* 0x00000004ff06a299 */ /* 0x008fe80008011606 */
[----:B------:R-:W-:Y:S04]  /*4470*/  @!UP2 USEL UR6, UR13, UR6, !UP0 ;  /* 0x000000060d06a287 */ /* 0x000fe8000c000000 */
[----:B------:R-:W-:Y:S02]  /*4480*/  @!UP2 UIADD3 UR4, UPT, UPT, -UR8, UR6, URZ ;  /* 0x000000060804a290 */ /* 0x000fe4000fffe1ff */
[----:B------:R-:W-:Y:S02]  /*4490*/  @!UP2 UIADD3 UR6, UPT, UPT, UR8, -UR6, URZ ;  /* 0x800000060806a290 */ /* 0x000fe4000fffe0ff */
[----:B------:R-:W-:Y:S02]  /*44a0*/  @!UP2 UIMAD UR14, UR4, UR5, UR14 ;  /* 0x00000005040ea2a4 */ /* 0x000fe4000f8e020e */
[----:B------:R-:W-:Y:S01]  /*44b0*/  @!UP2 UIMAD UR13, UR6, UR10, UR13 ;  /* 0x0000000a060da2a4 */ /* 0x000fe2000f8e020d */
[----:B------:R-:W-:Y:S11]  /*44c0*/  BRA.U UP3, `(.L_x_76) ;  /* 0x0000000103107547 */ /* 0x000ff6000b800000 */
[----:B--2---:R-:W-:Y:S04]  /*44d0*/  MOV R0, UR37 ;  /* 0x0000002500007c02 */ /* 0x004fe80008000f00 */
[----:B------:R-:W-:Y:S04]  /*44e0*/  SHF.L.U32 R11, R0, 0x1f, RZ ;  /* 0x0000001f000b7819 */ /* 0x000fe800000006ff */
[----:B------:R-:W2:Y:S02]  /*44f0*/  SYNCS.PHASECHK.TRANS64.TRYWAIT P2, [UR21+0x58], R11 ;  /* 0x0000580bff0075a7 */ /* 0x000ea40008041115 */
[----:B--2---:R-:W-:Y:S05]  /*4500*/  @!P2 BRA `(.L_x_77) ;  /* 0x000000480054a947 */ /* 0x004fea0003800000 */
.L_x_76:
[----:B------:R-:W-:Y:S05]  /*4510*/  @!P1 BRA `(.L_x_78) ;  /* 0x0000000000309947 */ /* 0x000fea0003800000 */
[----:B------:R-:W-:Y:S01]  /*4520*/  ISETP.NE.U32.AND P1, PT, R2, RZ, PT ;  /* 0x000000ff0200720c */ /* 0x000fe20003f25070 */
[----:B------:R-:W3:Y:S01]  /*4530*/  LDCU.64 UR4, c[0x0][0x358] ;  /* 0x00006b00ff0477ac */ /* 0x000ee20008000a00 */
[----:B------:R-:W-:Y:S02]  /*4540*/  IMAD.MOV.U32 R158, RZ, RZ, 0x1 ;  /* 0x00000001ff9e7424 */ /* 0x000fe400078e00ff */
[----:B------:R-:W-:Y:S11]  /*4550*/  ISETP.NE.AND.EX P1, PT, R3, RZ, PT, P1 ;  /* 0x000000ff0300720c */ /* 0x000ff60003f25310 */
[----:B------:R-:W-:Y:S02]  /*4560*/  @!UPT UIADD3 URZ, UPT, UPT, URZ, URZ, URZ ;  /* 0x000000fffffff290 */ /* 0x000fe4000fffe0ff */
[----:B--2---:R-:W2:Y:S01]  /*4570*/  @P1 LDC.64 R10, c[0x0][0x888] ;  /* 0x00022200ff0a1b82 */ /* 0x004ea20000000a00 */
[----:B------:R-:W-:Y:S04]  /*4580*/  @P1 IMAD R0, R4, UR36, RZ ;  /* 0x0000002404001c24 */ /* 0x000fe8000f8e02ff */
[----:B--2---:R-:W-:Y:S04]  /*4590*/  @P1 IMAD.WIDE R10, R0, 0x4, R10 ;  /* 0x00000004000a1825 */ /* 0x004fe800078e020a */
[----:B------:R-:W-:Y:S01]  /*45a0*/  HFMA2 R0, -RZ, RZ, 0, 5.9604644775390625e-08 ;  /* 0x00000001ff007431 */ /* 0x000fe200000001ff */
[----:B---3-5:R3:W5:Y:S04]  /*45b0*/  @P1 LDG.E R73, desc[UR4][R10.64] ;  /* 0x000000040a491981 */ /* 0x028768000c1e1900 */
[----:B------:R-:W-:Y:S01]  /*45c0*/  @!P1 PRMT R158, R0, 0x7610, R158 ;  /* 0x00007610009e9816 */ /* 0x000fe2000000009e */
[----:B---3--:R-:W4:Y:S06]  /*45d0*/  @!P1 LDC R73, c[0x0][0x880] ;  /* 0x00022000ff499b82 */ /* 0x008f2c0000000800 */
.L_x_78:
[----:B----45:R-:W-:Y:S01]  /*45e0*/  @!P0 FSETP.EQ.AND P1, PT, R73, RZ, PT ;  /* 0x000000ff4900820b */ /* 0x030fe20003f22000 */
[----:B------:R-:W-:Y:S01]  /*45f0*/  @!UPT UIADD3 URZ, UPT, UPT, URZ, URZ, URZ ;  /* 0x000000fffffff290 */ /* 0x000fe2000fffe0ff */
[----:B------:R-:W-:Y:S11]  /*4600*/  @!P0 BRA `(.L_x_79) ;  /* 0x0000000000188947 */ /* 0x000ff60003800000 */
[----:B------:R-:W-:Y:S02]  /*4610*/  LOP3.LUT P0, RZ, R158, 0xff, RZ, 0xc0, !PT ;  /* 0x000000ff9eff7812 */ /* 0x000fe4000780c0ff */
[----:B------:R-:W-:Y:S04]  /*4620*/  ISETP.NE.U32.AND P1, PT, R2, RZ, PT ;  /* 0x000000ff0200720c */ /* 0x000fe80003f25070 */
[----:B------:R-:W-:Y:S04]  /*4630*/  ISETP.NE.AND.EX P1, PT, R3, RZ, PT, P1 ;  /* 0x000000ff0300720c */ /* 0x000fe80003f25310 */
[----:B------:R-:W-:Y:S03]  /*4640*/  PLOP3.LUT P1, PT, P1, PT, PT, 0x8, 0x80 ;  /* 0x000000000080781c */ /* 0x000fe60000f2e170 */
[----:B------:R-:W-:Y:S11]  /*4650*/  @P0 FSETP.EQ.AND P1, PT, R73, RZ, PT ;  /* 0x000000ff4900020b */ /* 0x000ff60003f22000 */
[----:B------:R-:W-:Y:S02]  /*4660*/  @!UPT UIADD3 URZ, UPT, UPT, URZ, URZ, URZ ;  /* 0x000000fffffff290 */ /* 0x000fe4000fffe0ff */
.L_x_79:
[----:B------:R-:W3:Y:S01]  /*4670*/  SYNCS.PHASECHK.TRANS64.TRYWAIT P2, [UR21+0x40], R9 ;  /* 0x00004009ff0075a7 */ /* 0x000ee20008041115 */
[----:B------:R-:W-:Y:S04]  /*4680*/  ELECT P0, URZ, PT ;  /* 0x0000000000ff782f */ /* 0x000fe80003800000 */
[----:B------:R-:W-:Y:S11]  /*4690*/  PLOP3.LUT P1, PT, P1, P0, PT, 0xf2, 0x2f ;  /* 0x00000000002f781c */ /* 0x000ff60000f21e72 */
[----:B------:R-:W-:Y:S02]  /*46a0*/  @!UPT UIADD3 URZ, UPT, UPT, URZ, URZ, URZ ;  /* 0x000000fffffff290 */ /* 0x000fe4000fffe0ff */
[----:B------:R-:W-:Y:S05]  /*46b0*/  @!P1 IADD3 R8, P0, PT, R16, 0x580, RZ ;  /* 0x0000058010089810 */ /* 0x000fea0007f1e0ff */
[----:B------:R-:W-:Y:S01]  /*46c0*/  @!P1 IMAD.X R6, RZ, RZ, R17, P0 ;  /* 0x000000ffff069224 */ /* 0x000fe200000e0611 */
[----:B---3--:R-:W-:Y:S07]  /*46d0*/  @!P2 BRA `(.L_x_80) ;  /* 0x0000004400f8a947 */ /* 0x008fee0003800000 */
.L_x_140:
[----:B------:R-:W-:Y:S01]  /*46e0*/  @!P1 R2UR UR5, R8 ;  /* 0x00000000080592ca */ /* 0x000fe200000e0000 */
[----:B------:R-:W-:Y:S01]  /*46f0*/  VOTEU.ALL UP0, P1 ;  /* 0x0000000000ff7886 */ /* 0x000fe20000800000 */
[----:B------:R-:W-:Y:S01]  /*4700*/  @!P1 R2UR UR4, R6 ;  /* 0x00000000060492ca */ /* 0x000fe200000e0000 */
[----:B--2---:R-:W-:Y:S01]  /*4710*/  @!P1 IMAD.MOV.U32 R0, RZ, RZ, 0x2000 ;  /* 0x00002000ff009424 */ /* 0x004fe200078e00ff */
[----:B------:R-:W-:Y:S01]  /*4720*/  UMOV UR8, 0x0 ;  /* 0x0000000000087882 */ /* 0x000fe20000000000 */
[----:B------:R-:W-:Y:S01]  /*4730*/  UMOV UR9, 0x10000000 ;  /* 0x1000000000097882 */ /* 0x000fe20000000000 */
[----:B------:R-:W-:Y:S01]  /*4740*/  @!UP0 UIADD3 UR16, UPT, UPT, UR21, 0x200, URZ ;  /* 0x0000020015108890 */ /* 0x000fe2000fffe0ff */
[----:B------:R-:W-:Y:S01]  /*4750*/  VIADD R14, R14, 0x1 ;  /* 0x000000010e0e7836 */ /* 0x000fe20000000000 */
[----:B------:R-:W-:Y:S01]  /*4760*/  VOTEU.ALL UP0, P1 ;  /* 0x0000000000ff7886 */ /* 0x000fe20000800000 */
[----:B------:R-:W-:Y:S01]  /*4770*/  UMOV UR20, UR36 ;  /* 0x0000002400147c82 */ /* 0x000fe20008000000 */
[----:B------:R-:W-:Y:S03]  /*4780*/  UPRMT UR6, UR45, 0x654, UR17 ;  /* 0x000006542d067896 */ /* 0x000fe60008000011 */
[----:B------:R-:W-:Y:S02]  /*4790*/  IMAD.U32 R10, RZ, RZ, UR5 ;  /* 0x00000005ff0a7e24 */ /* 0x000fe4000f8e00ff */
[----:B------:R-:W-:Y:S03]  /*47a0*/  IMAD.U32 R11, RZ, RZ, UR4 ;  /* 0x00000004ff0b7e24 */ /* 0x000fe6000f8e00ff */
[----:B------:R-:W-:Y:S02]  /*47b0*/  @!P1 R2UR UR4, R10 ;  /* 0x000000000a0492ca */ /* 0x000fe400000e0000 */
[----:B------:R-:W-:Y:S11]  /*47c0*/  @!P1 R2UR UR5, R11 ;  /* 0x000000000b0592ca */ /* 0x000ff600000e0000 */
[----:B------:R-:W-:Y:S02]  /*47d0*/  @!UPT UIADD3 URZ, UPT, UPT, URZ, URZ, URZ ;  /* 0x000000fffffff290 */ /* 0x000fe4000fffe0ff */
[----:B------:R2:W-:Y:S01]  /*47e0*/  @!UP0 UTMALDG.3D [UR16], [UR4], desc[UR8] ;  /* 0x00000810040085b4 */ /* 0x0005e20008011000 */
[----:B------:R2:W-:Y:S01]  /*47f0*/  @!P1 SYNCS.ARRIVE.TRANS64.RED.A0TR RZ, [UR21+0x30], R0 ;  /* 0x00003000ffff99a7 */ /* 0x0005e20008300415 */
[----:B------:R-:W-:Y:S01]  /*4800*/  SYNCS.ARRIVE.TRANS64.RED.A1T0 RZ, [UR6], RZ ;  /* 0x000000ffffff79a7 */ /* 0x000fe20008100406 */
[----:B------:R-:W3:Y:S02]  /*4810*/  SYNCS.PHASECHK.TRANS64.TRYWAIT P0, [UR21+0x48], R9 ;  /* 0x00004809ff0075a7 */ /* 0x000ee40008001115 */
[----:B--23--:R-:W-:Y:S05]  /*4820*/  @!P0 BRA `(.L_x_81) ;  /* 0x0000004400bc8947 */ /* 0x00cfea0003800000 */
.L_x_142:
[----:B------:R-:W-:Y:S01]  /*4830*/  @!P1 IADD3 R6, P0, PT, R16, 0x580, RZ ;  /* 0x0000058010069810 */ /* 0x000fe20007f1e0ff */
[----:B------:R-:W-:Y:S01]  /*4840*/  VOTEU.ALL UP0, P1 ;  /* 0x0000000000ff7886 */ /* 0x000fe20000800000 */
[----:B------:R-:W-:Y:S01]  /*4850*/  UMOV UR6, 0x0 ;  /* 0x0000000000067882 */ /* 0x000fe20000000000 */
[----:B------:R-:W-:Y:S01]  /*4860*/  UMOV UR7, 0x10000000 ;  /* 0x1000000000077882 */ /* 0x000fe20000000000 */
[----:B------:R-:W-:Y:S01]  /*4870*/  @!P1 R2UR UR5, R6 ;  /* 0x00000000060592ca */ /* 0x000fe200000e0000 */
[----:B--2---:R-:W-:Y:S01]  /*4880*/  @!P1 IMAD.X R0, RZ, RZ, R17, P0 ;  /* 0x000000ffff009224 */ /* 0x004fe200000e0611 */
[----:B------:R-:W-:Y:S01]  /*4890*/  @!UP0 UIADD3 UR10, UPT, UPT, UR18, 0x40, URZ ;  /* 0x00000040120a8890 */ /* 0x000fe2000fffe0ff */
[----:B------:R-:W-:Y:S01]  /*48a0*/  R2UR UR16, R160 ;  /* 0x00000000a01072ca */ /* 0x000fe200000e0000 */
[----:B------:R-:W-:Y:S01]  /*48b0*/  @!UP0 UIADD3 UR8, UPT, UPT, UR21, 0x2200, URZ ;  /* 0x0000220015088890 */ /* 0x000fe2000fffe0ff */
[----:B------:R-:W-:Y:S01]  /*48c0*/  ISETP.NE.AND P0, PT, R14, 0x2, PT ;  /* 0x000000020e00780c */ /* 0x000fe20003f05270 */
[----:B------:R-:W-:Y:S01]  /*48d0*/  @!UP0 UIADD3 UR9, UPT, UPT, UR21, 0x38, URZ ;  /* 0x0000003815098890 */ /* 0x000fe2000fffe0ff */
[----:B------:R-:W-:Y:S01]  /*48e0*/  @!P1 R2UR UR4, R0 ;  /* 0x00000000000492ca */ /* 0x000fe200000e0000 */
[----:B------:R-:W-:Y:S01]  /*48f0*/  VOTEU.ALL UP0, P1 ;  /* 0x0000000000ff7886 */ /* 0x000fe20000800000 */
[----:B------:R-:W-:Y:S01]  /*4900*/  UMOV UR11, UR19 ;  /* 0x00000013000b7c82 */ /* 0x000fe20008000000 */
[----:B------:R-:W-:Y:S01]  /*4910*/  UMOV UR12, UR36 ;  /* 0x00000024000c7c82 */ /* 0x000fe20008000000 */
[----:B------:R-:W-:Y:S01]  /*4920*/  SEL R0, RZ, 0x1, P0 ;  /* 0x00000001ff007807 */ /* 0x000fe20000000000 */
[----:B------:R-:W-:Y:S01]  /*4930*/  UIADD3 UR20, UPT, UPT, UR13, UR63, URZ ;  /* 0x0000003f0d147290 */ /* 0x000fe2000fffe0ff */
[----:B------:R-:W-:Y:S01]  /*4940*/  IMAD.U32 R8, RZ, RZ, UR5 ;  /* 0x00000005ff087e24 */ /* 0x000fe2000f8e00ff */
[----:B------:R-:W-:Y:S01]  /*4950*/  LOP3.LUT R15, R15, 0x1, RZ, 0x3c, !PT ;  /* 0x000000010f0f7812 */ /* 0x000fe200078e3cff */
[----:B------:R-:W-:Y:S01]  /*4960*/  UPLOP3.LUT UP3, UPT, UPT, UPT, UPT, 0x80, 0x8 ;  /* 0x000000000008789c */ /* 0x000fe20003f6f070 */
[----:B------:R-:W-:Y:S01]  /*4970*/  LOP3.LUT R13, R13, R0, RZ, 0x3c, !PT ;  /* 0x000000000d0d7212 */ /* 0x000fe200078e3cff */
[----:B------:R-:W-:Y:S01]  /*4980*/  UIADD3 UR16, UPT, UPT, UR14, UR16, URZ ;  /* 0x000000100e107290 */ /* 0x000fe2000fffe0ff */
[----:B------:R-:W-:Y:S01]  /*4990*/  SEL R14, R14, RZ, P0 ;  /* 0x000000ff0e0e7207 */ /* 0x000fe20000000000 */
[----:B------:R-:W-:Y:S01]  /*49a0*/  UMOV UR36, UR26 ;  /* 0x0000001a00247c82 */ /* 0x000fe20008000000 */
[----:B------:R-:W-:Y:S01]  /*49b0*/  IMAD.U32 R9, RZ, RZ, UR4 ;  /* 0x00000004ff097e24 */ /* 0x000fe2000f8e00ff */
[----:B------:R-:W-:Y:S04]  /*49c0*/  @!P1 R2UR UR4, R8 ;  /* 0x00000000080492ca */ /* 0x000fe800000e0000 */
[----:B------:R-:W-:Y:S11]  /*49d0*/  @!P1 R2UR UR5, R9 ;  /* 0x00000000090592ca */ /* 0x000ff600000e0000 */
[----:B------:R-:W-:Y:S02]  /*49e0*/  @!UPT UIADD3 URZ, UPT, UPT, URZ, URZ, URZ ;  /* 0x000000fffffff290 */ /* 0x000fe4000fffe0ff */
[----:B------:R2:W-:Y:S01]  /*49f0*/  @!UP0 UTMALDG.3D [UR8], [UR4], desc[UR6] ;  /* 0x00000608040085b4 */ /* 0x0005e20008011000 */
[----:B------:R2:W-:Y:S01]  /*4a00*/  @!P1 SYNCS.ARRIVE.TRANS64.RED.A0TR RZ, [UR21+0x38], R7 ;  /* 0x00003807ffff99a7 */ /* 0x0005e20008300415 */
[----:B------:R-:W-:Y:S01]  /*4a10*/  SYNCS.ARRIVE.TRANS64.RED.A1T0 RZ, [UR33], RZ ;  /* 0x000000ffffff79a7 */ /* 0x000fe20008100421 */
[----:B------:R-:W-:Y:S05]  /*4a20*/  BRA.U UP1, `(.L_x_82) ;  /* 0xfffffff501247547 */ /* 0x000fea000b83ffff */
[----:B------:R-:W-:-:S04]  /*4a30*/  SHF.L.U32 R3, R15, 0x1f, RZ ;  /* 0x0000001f0f037819 */ /* 0x000fc800000006ff */
[----:B------:R-:W3:Y:S02]  /*4a40*/  SYNCS.PHASECHK.TRANS64.TRYWAIT P0, [UR21+0x40], R3 ;  /* 0x00004003ff0075a7 */ /* 0x000ee40008001115 */
[----:B---3--:R-:W-:Y:S05]  /*4a50*/  @!P0 BRA `(.L_x_83) ;  /* 0x0000004400488947 */ /* 0x008fea0003800000 */
.L_x_144:
[----:B---3--:R-:W-:-:S07]  /*4a60*/  MOV R0, UR21 ;  /* 0x0000001500007c02 */ /* 0x008fce0008000f00 */
.L_x_84:
[----:B---3--:R-:W-:-:S04]  /*4a70*/  SHF.L.U32 R3, R15, 0x1f, RZ ;  /* 0x0000001f0f037819 */ /* 0x008fc800000006ff */
[----:B------:R3:W4:Y:S03]  /*4a80*/  SYNCS.PHASECHK.TRANS64.TRYWAIT P0, [R0+URZ+0x48], R3 ;  /* 0x00004803000075a7 */ /* 0x00072600080011ff */
[----:B----4-:R-:W-:Y:S05]  /*4a90*/  @!P0 NANOSLEEP.SYNCS 0x989680 ;  /* 0x009896800000895d */ /* 0x010fea0003900000 */
[----:B------:R-:W4:Y:S02]  /*4aa0*/  @!P0 SYNCS.PHASECHK.TRANS64 P0, [R0+URZ+0x48], R3 ;  /* 0x00004803000085a7 */ /* 0x000f2400080010ff */
[----:B-12-4-:R-:W-:Y:S05]  /*4ab0*/  @P0 EXIT ;  /* 0x000000000000094d */ /* 0x016fea0003800000 */
[----:B------:R-:W-:Y:S05]  /*4ac0*/  BRA `(.L_x_84) ;  /* 0xfffffffc00e87947 */ /* 0x000fea000383ffff */
.L_x_73:
[----:B------:R-:W-:-:S06]  /*4ad0*/  UISETP.GE.AND UP0, UPT, UR17, 0x4, UPT ;  /* 0x000000041100788c */ /* 0x000fcc000bf06270 */
[----:B------:R-:W-:-:S13]  /*4ae0*/  PLOP3.LUT P0, PT, PT, PT, UP0, 0x80, 0x8 ;  /* 0x000000000008781c */ /* 0x000fda0003f0f008 */
[----:B------:R-:W-:Y:S05]  /*4af0*/  @!P0 EXIT ;  /* 0x000000000000894d */ /* 0x000fea0003800000 */
[----:B------:R-:W-:Y:S01]  /*4b00*/  BAR.SYNC.DEFER_BLOCKING 0x6, 0xa0 ;  /* 0x0182800000007b1d */ /* 0x000fe20000010000 */
[C---:B------:R-:W-:Y:S01]  /*4b10*/  IMAD.SHL.U32 R4, R170.reuse, 0x40, RZ ;  /* 0x00000040aa047824 */ /* 0x040fe200078e00ff */
[C---:B------:R-:W-:Y:S01]  /*4b20*/  LOP3.LUT R178, R170.reuse, 0x60, RZ, 0xc0, !PT ;  /* 0x00000060aab27812 */ /* 0x040fe200078ec0ff */
[C---:B------:R-:W-:Y:S01]  /*4b30*/  IMAD.SHL.U32 R137, R170.reuse, 0x8, RZ ;  /* 0x00000008aa897824 */ /* 0x040fe200078e00ff */
[C---:B------:R-:W-:Y:S01]  /*4b40*/  LOP3.LUT R176, R170.reuse, 0x2, RZ, 0xc0, !PT ;  /* 0x00000002aab07812 */ /* 0x040fe200078ec0ff */
[----:B------:R-:W-:Y:S01]  /*4b50*/  IMAD.U32 R69, R170, 0x10000, RZ ;  /* 0x00010000aa457824 */ /* 0x000fe200078e00ff */
[----:B------:R-:W-:Y:S02]  /*4b60*/  UMOV UR44, 0x400 ;  /* 0x00000400002c7882 */ /* 0x000fe40000000000 */
[----:B------:R-:W1:Y:S01]  /*4b70*/  LDC.64 R156, c[0x0][0x8b0] ;  /* 0x00022c00ff9c7b82 */ /* 0x000e620000000a00 */
[----:B------:R-:W-:Y:S01]  /*4b80*/  ULEA UR44, UR45, UR44, 0x18 ;  /* 0x0000002c2d2c7291 */ /* 0x000fe2000f8ec0ff */
[----:B------:R-:W-:Y:S01]  /*4b90*/  LOP3.LUT R6, R4, 0x180, RZ, 0xc0, !PT ;  /* 0x0000018004067812 */ /* 0x000fe200078ec0ff */
[----:B------:R-:W-:Y:S01]  /*4ba0*/  HFMA2 R68, -RZ, RZ, 0, 0 ;  /* 0x00000000ff447431 */ /* 0x000fe200000001ff */
[----:B------:R-:W-:Y:S01]  /*4bb0*/  LOP3.LUT R69, R69, 0x600000, RZ, 0xc0, !PT ;  /* 0x0060000045457812 */ /* 0x000fe200078ec0ff */
[----:B------:R-:W-:Y:S01]  /*4bc0*/  UIADD3 UR4, UPT, UPT, UR44, 0x4200, URZ ;  /* 0x000042002c047890 */ /* 0x000fe2000fffe0ff */
[----:B------:R-:W-:Y:S01]  /*4bd0*/  LOP3.LUT R137, R6, 0x30, R137, 0xf8, !PT ;  /* 0x0000003006897812 */ /* 0x000fe200078ef889 */
[----:B------:R-:W-:Y:S01]  /*4be0*/  IMAD.MOV.U32 R168, RZ, RZ, RZ ;  /* 0x000000ffffa87224 */ /* 0x000fe200078e00ff */
[----:B------:R-:W2:Y:S01]  /*4bf0*/  LDC.64 R138, c[0x0][0x8a8] ;  /* 0x00022a00ff8a7b82 */ /* 0x000ea20000000a00 */
[----:B------:R-:W-:Y:S01]  /*4c00*/  LOP3.LUT R170, R170, 0x4, RZ, 0xc0, !PT ;  /* 0x00000004aaaa7812 */ /* 0x000fe200078ec0ff */
[----:B------:R-:W-:Y:S01]  /*4c10*/  IMAD.MOV.U32 R162, RZ, RZ, RZ ;  /* 0x000000ffffa27224 */ /* 0x000fe200078e00ff */
[----:B------:R-:W-:-:S02]  /*4c20*/  LOP3.LUT R137, R137, 0x1e40, R4, 0xf8, !PT ;  /* 0x00001e4089897812 */ /* 0x000fc400078ef804 */
[----:B------:R-:W-:Y:S01]  /*4c30*/  CS2R R166, SRZ ;  /* 0x0000000000a67805 */ /* 0x000fe2000001ff00 */
[----:B------:R-:W-:Y:S01]  /*4c40*/  IMAD.MOV.U32 R165, RZ, RZ, RZ ;  /* 0x000000ffffa57224 */ /* 0x000fe200078e00ff */
[----:B------:R-:W-:Y:S01]  /*4c50*/  IADD3 R169, PT, PT, -R170, 0x2, RZ ;  /* 0x00000002aaa97810 */ /* 0x000fe20007ffe1ff */
[----:B------:R-:W-:Y:S01]  /*4c60*/  IMAD.MOV R164, RZ, RZ, -R176 ;  /* 0x000000ffffa47224 */ /* 0x000fe200078e0ab0 */
[----:B------:R-:W-:Y:S01]  /*4c70*/  IADD3 R171, PT, PT, R137, UR44, RZ ;  /* 0x0000002c89ab7c10 */ /* 0x000fe2000fffe0ff */
[----:B------:R-:W3:Y:S01]  /*4c80*/  LDS R0, [UR44+0x110] ;  /* 0x0001102cff007984 */ /* 0x000ee20008000800 */
[----:B------:R-:W-:Y:S01]  /*4c90*/  IMAD.MOV R163, RZ, RZ, -R170 ;  /* 0x000000ffffa37224 */ /* 0x000fe200078e0aaa */
[----:B------:R-:W-:Y:S01]  /*4ca0*/  MOV R177, UR4 ;  /* 0x0000000400b17c02 */ /* 0x000fe20008000f00 */
[----:B------:R-:W4:Y:S01]  /*4cb0*/  LDCU UR58, c[0x0][0x370] ;  /* 0x00006e00ff3a77ac */ /* 0x000f220008000800 */
[----:B------:R-:W-:Y:S01]  /*4cc0*/  VIADD R171, R171, 0x200 ;  /* 0x00000200abab7836 */ /* 0x000fe20000000000 */
[----:B------:R-:W1:Y:S01]  /*4cd0*/  LDCU UR43, c[0x0][0xb0c] ;  /* 0x00016180ff2b77ac */ /* 0x000e620008000800 */
[----:B------:R-:W1:Y:S01]  /*4ce0*/  LDCU UR39, c[0x0][0xb30] ;  /* 0x00016600ff2777ac */ /* 0x000e620008000800 */
[----:B------:R-:W1:Y:S01]  /*4cf0*/  LDCU.64 UR56, c[0x0][0x888] ;  /* 0x00011100ff3877ac */ /* 0x000e620008000a00 */
[----:B------:R-:W1:Y:S01]  /*4d00*/  LDCU.64 UR40, c[0x0][0xb28] ;  /* 0x00016500ff2877ac */ /* 0x000e620008000a00 */
[----:B------:R-:W1:Y:S01]  /*4d10*/  LDCU.64 UR60, c[0x0][0x890] ;  /* 0x00011200ff3c77ac */ /* 0x000e620008000a00 */
[----:B------:R-:W1:Y:S01]  /*4d20*/  LDCU.128 UR52, c[0x0][0xb10] ;  /* 0x00016200ff3477ac */ /* 0x000e620008000c00 */
[----:B------:R-:W1:Y:S01]  /*4d30*/  LDCU UR47, c[0x0][0x374] ;  /* 0x00006e80ff2f77ac */ /* 0x000e620008000800 */
[----:B------:R-:W-:Y:S01]  /*4d40*/  UIADD3 UR62, UPT, UPT, UR44, 0x200, URZ ;  /* 0x000002002c3e7890 */ /* 0x000fe2000fffe0ff */
[----:B-1234-:R-:W-:-:S11]  /*4d50*/  IMAD.IADD R69, R0, 0x1, R69 ;  /* 0x0000000100457824 */ /* 0x01efd600078e0245 */
.L_x_111:
[C---:B------:R-:W-:Y:S02]  /*4d60*/  LEA R3, R162.reuse, UR44, 0x3 ;  /* 0x0000002ca2037c11 */ /* 0x040fe4000f8e18ff */
[----:B------:R-:W-:Y:S02]  /*4d70*/  SHF.L.U32 R0, R167, 0x1f, RZ ;  /* 0x0000001fa7007819 */ /* 0x000fe400000006ff */
[----:B-1----:R-:W-:Y:S02]  /*4d80*/  LEA R5, R162, UR44, 0x4 ;  /* 0x0000002ca2057c11 */ /* 0x002fe4000f8e20ff */
[----:B------:R-:W1:Y:S02]  /*4d90*/  SYNCS.PHASECHK.TRANS64.TRYWAIT P0, [R3+URZ+0x60], R0 ;  /* 0x00006000030075a7 */ /* 0x000e6400080011ff */
[----:B-1----:R-:W-:Y:S05]  /*4da0*/  @!P0 BRA `(.L_x_85) ;  /* 0x00000040008c8947 */ /* 0x002fea0003800000 */
.L_x_145:
        /* <DEDUP_REMOVED lines=11> */
[----:B------:R-:W-:Y:S01]  /*4e60*/  PLOP3.LUT P0, PT, PT, PT, UP1, 0x80, 0x8 ;  /* 0x000000000008781c */ /* 0x000fe20003f0f018 */
[----:B------:R-:W-:Y:S11]  /*4e70*/  UP2UR UR46, UPR, URZ, 0x2 ;  /* 0x00000002ff2e7883 */ /* 0x000ff60008000000 */
[----:B------:R-:W-:Y:S01]  /*4e80*/  @!UPT UIADD3 URZ, UPT, UPT, URZ, URZ, URZ ;  /* 0x000000fffffff290 */ /* 0x000fe2000fffe0ff */
[----:B-1----:R-:W-:Y:S02]  /*4e90*/  @P0 SHF.R.U32.HI R0, RZ, 0x10, R5 ;  /* 0x00000010ff000819 */ /* 0x002fe40000011605 */
        /* <DEDUP_REMOVED lines=12> */
[----:B------:R-:W2:Y:S01]  /*4f60*/  LDCU UR12, c[0x0][0xb20] ;  /* 0x00016400ff0c77ac */ /* 0x000ea20008000800 */
[----:B------:R-:W-:Y:S02]  /*4f70*/  UIMAD.WIDE.U32 UR4, UR47, UR55, URZ ;  /* 0x000000372f0472a5 */ /* 0x000fe4000f8e00ff */
[----:B------:R-:W-:Y:S02]  /*4f80*/  UIMAD.WIDE.U32 UR6, UR58, UR52, URZ ;  /* 0x000000343a0672a5 */ /* 0x000fe4000f8e00ff */
[----:B------:R-:W-:Y:S02]  /*4f90*/  UISETP.NE.AND UP0, UPT, UR54, 0x1, UPT ;  /* 0x000000013600788c */ /* 0x000fe4000bf05270 */
[----:B------:R-:W-:Y:S02]  /*4fa0*/  UIMAD.WIDE.U32 UR8, UR37, UR55, URZ ;  /* 0x00000037250872a5 */ /* 0x000fe4000f8e00ff */
[----:B------:R-:W-:Y:S02]  /*4fb0*/  UIMAD.WIDE.U32 UR10, UR38, UR52, URZ ;  /* 0x00000034260a72a5 */ /* 0x000fe4000f8e00ff */
[----:B------:R-:W-:Y:S02]  /*4fc0*/  UISETP.NE.AND UP1, UPT, UR43, 0x1, UPT ;  /* 0x000000012b00788c */ /* 0x000fe4000bf25270 */
[----:B------:R-:W-:Y:S01]  /*4fd0*/  UISETP.NE.AND UP2, UPT, UR42, 0x1, UPT ;  /* 0x000000012a00788c */ /* 0x000fe2000bf45270 */
[----:B------:R-:W-:Y:S02]  /*4fe0*/  UMOV UR4, UR5 ;  /* 0x0000000500047c82 */ /* 0x000fe40008000000 */
[----:B--2---:R-:W-:Y:S03]  /*4ff0*/  USHF.R.U32.HI UR5, URZ, UR12, UR4 ;  /* 0x0000000cff057299 */ /* 0x004fe60008011604 */
[----:B------:R-:W-:Y:S02]  /*5000*/  UMOV UR4, UR7 ;  /* 0x0000000700047c82 */ /* 0x000fe40008000000 */
[----:B------:R-:W-:Y:S02]  /*5010*/  USHF.R.U32.HI UR7, URZ, UR53, UR4 ;  /* 0x00000035ff077299 */ /* 0x000fe40008011604 */
[----:B------:R-:W-:Y:S02]  /*5020*/  USEL UR4, UR47, UR5, !UP0 ;  /* 0x000000052f047287 */ /* 0x000fe4000c000000 */
[----:B------:R-:W-:Y:S01]  /*5030*/  USEL UR7, UR58, UR7, !UP1 ;  /* 0x000000073a077287 */ /* 0x000fe2000c800000 */
[----:B------:R-:W-:Y:S01]  /*5040*/  UMOV UR5, UR9 ;  /* 0x0000000900057c82 */ /* 0x000fe20008000000 */
[----:B------:R-:W-:Y:S02]  /*5050*/  UIMAD.WIDE.U32 UR8, UR4, UR40, URZ ;  /* 0x00000028040872a5 */ /* 0x000fe4000f8e00ff */
[----:B------:R-:W-:Y:S03]  /*5060*/  USHF.R.U32.HI UR6, URZ, UR12, UR5 ;  /* 0x0000000cff067299 */ /* 0x000fe60008011605 */
[----:B------:R-:W-:Y:S01]  /*5070*/  UMOV UR5, UR11 ;  /* 0x0000000b00057c82 */ /* 0x000fe20008000000 */
[----:B------:R-:W-:Y:S02]  /*5080*/  UIMAD.WIDE.U32 UR10, UR7, UR40, URZ ;  /* 0x00000028070a72a5 */ /* 0x000fe4000f8e00ff */
[----:B------:R-:W-:Y:S02]  /*5090*/  USHF.R.U32.HI UR12, URZ, UR53, UR5 ;  /* 0x00000035ff0c7299 */ /* 0x000fe40008011605 */
[----:B------:R-:W-:Y:S01]  /*50a0*/  USEL UR6, UR37, UR6, !UP0 ;  /* 0x0000000625067287 */ /* 0x000fe2000c000000 */
[----:B------:R-:W-:Y:S02]  /*50b0*/  UMOV UR5, UR9 ;  /* 0x0000000900057c82 */ /* 0x000fe40008000000 */
[----:B------:R-:W-:Y:S01]  /*50c0*/  UMOV UR10, UR11 ;  /* 0x0000000b000a7c82 */ /* 0x000fe20008000000 */
[----:B------:R-:W-:Y:S02]  /*50d0*/  @UP2 USHF.R.U32.HI UR4, URZ, UR41, UR5 ;  /* 0x00000029ff042299 */ /* 0x000fe40008011605 */
[----:B------:R-:W-:Y:S02]  /*50e0*/  @UP2 USHF.R.U32.HI UR7, URZ, UR41, UR10 ;  /* 0x00000029ff072299 */ /* 0x000fe4000801160a */
[----:B------:R-:W-:Y:S02]  /*50f0*/  UIMAD UR4, UR42, UR4, URZ ;  /* 0x000000042a0472a4 */ /* 0x000fe4000f8e02ff */
[----:B------:R-:W-:Y:S02]  /*5100*/  UIMAD.WIDE.U32 UR10, UR6, UR40, URZ ;  /* 0x00000028060a72a5 */ /* 0x000fe4000f8e00ff */
[----:B------:R-:W-:Y:S02]  /*5110*/  USEL UR5, UR38, UR12, !UP1 ;  /* 0x0000000c26057287 */ /* 0x000fe4000c800000 */
[----:B------:R-:W-:Y:S02]  /*5120*/  UIMAD UR8, UR42, UR7, URZ ;  /* 0x000000072a0872a4 */ /* 0x000fe4000f8e02ff */
[----:B------:R-:W-:Y:S03]  /*5130*/  UISETP.GE.AND UP0, UPT, UR6, UR4, UPT ;  /* 0x000000040600728c */ /* 0x000fe6000bf06270 */
[----:B------:R-:W-:Y:S01]  /*5140*/  UMOV UR4, UR11 ;  /* 0x0000000b00047c82 */ /* 0x000fe20008000000 */
[----:B------:R-:W-:Y:S02]  /*5150*/  UISETP.GE.OR UP0, UPT, UR5, UR8, UP0 ;  /* 0x000000080500728c */ /* 0x000fe40008706670 */
[----:B------:R-:W-:Y:S02]  /*5160*/  USHF.R.U32.HI UR4, URZ, UR41, UR4 ;  /* 0x00000029ff047299 */ /* 0x000fe40008011604 */
[----:B------:R-:W-:Y:S02]  /*5170*/  UIMAD.WIDE.U32 UR8, UR5, UR40, URZ ;  /* 0x00000028050872a5 */ /* 0x000fe4000f8e00ff */
[----:B------:R-:W-:Y:S02]  /*5180*/  USEL UR11, UR6, UR4, !UP2 ;  /* 0x00000004060b7287 */ /* 0x000fe4000d000000 */
[----:B------:R-:W-:Y:S02]  /*5190*/  UIADD3 UR8, UPT, UPT, -UR5, URZ, URZ ;  /* 0x000000ff05087290 */ /* 0x000fe4000fffe1ff */
[----:B------:R-:W-:Y:S01]  /*51a0*/  UIADD3 UR10, UPT, UPT, -UR11, URZ, URZ ;  /* 0x000000ff0b0a7290 */ /* 0x000fe2000fffe1ff */
[----:B------:R-:W-:Y:S01]  /*51b0*/  @!UP0 UMOV UR4, UR9 ;  /* 0x0000000900048c82 */ /* 0x000fe20008000000 */
[----:B------:R-:W-:Y:S02]  /*51c0*/  UIADD3 UR9, UPT, UPT, -UR6, URZ, URZ ;  /* 0x000000ff06097290 */ /* 0x000fe4000fffe1ff */
[----:B------:R-:W-:Y:S02]  /*51d0*/  @!UP0 USHF.R.U32.HI UR4, URZ, UR41, UR4 ;  /* 0x00000029ff048299 */ /* 0x000fe40008011604 */
[----:B------:R-:W-:Y:S02]  /*51e0*/  UIMAD UR10, UR42, UR10, UR6 ;  /* 0x0000000a2a0a72a4 */ /* 0x000fe4000f8e0206 */
[----:B------:R-:W-:Y:S04]  /*51f0*/  @!UP0 USEL UR4, UR5, UR4, !UP2 ;  /* 0x0000000405048287 */ /* 0x000fe8000d000000 */
[----:B------:R-:W-:Y:S02]  /*5200*/  @!UP0 UIMAD UR10, UR7, UR10, UR4 ;  /* 0x0000000a070a82a4 */ /* 0x000fe4000f8e0204 */
[----:B------:R-:W-:Y:S02]  /*5210*/  @!UP0 UIADD3 UR11, UPT, UPT, UR11, -UR4, URZ ;  /* 0x800000040b0b8290 */ /* 0x000fe4000fffe0ff */
[----:B------:R-:W-:Y:S02]  /*5220*/  UIMAD UR7, UR43, UR8, UR38 ;  /* 0x000000082b0772a4 */ /* 0x000fe4000f8e0226 */
[----:B------:R-:W-:Y:S02]  /*5230*/  @!UP0 UIMAD UR6, UR11, UR42, UR5 ;  /* 0x0000002a0b0682a4 */ /* 0x000fe4000f8e0205 */
[----:B------:R-:W-:Y:S01]  /*5240*/  UIMAD UR4, UR54, UR9, UR37 ;  /* 0x00000009360472a4 */ /* 0x000fe2000f8e0225 */
[----:B------:R-:W-:Y:S02]  /*5250*/  @!UP0 UMOV UR5, UR10 ;  /* 0x0000000a00058c82 */ /* 0x000fe40008000000 */
[----:B------:R-:W-:Y:S02]  /*5260*/  UIMAD UR38, UR5, UR43, UR7 ;  /* 0x0000002b052672a4 */ /* 0x000fe4000f8e0207 */
[----:B------:R-:W-:Y:S11]  /*5270*/  UIMAD UR37, UR6, UR54, UR4 ;  /* 0x00000036062572a4 */ /* 0x000ff6000f8e0204 */
[----:B------:R-:W-:Y:S01]  /*5280*/  @!UPT UIADD3 URZ, UPT, UPT, URZ, URZ, URZ ;  /* 0x000000fffffff290 */ /* 0x000fe2000fffe0ff */
.L_x_86:
[----:B------:R-:W-:Y:S01]  /*5290*/  UISETP.NE.AND UP0, UPT, UR39, 0x1, UPT ;  /* 0x000000012700788c */ /* 0x000fe2000bf05270 */
[----:B------:R-:W-:Y:S01]  /*52a0*/  IADD3 R162, PT, PT, R162, 0x1, RZ ;  /* 0x00000001a2a27810 */ /* 0x000fe20007ffe0ff */
[----:B------:R-:W-:Y:S02]  /*52b0*/  USHF.L.U32 UR50, UR16, 0x7, URZ ;  /* 0x0000000710327899 */ /* 0x000fe400080006ff */
[----:B------:R-:W-:Y:S07]  /*52c0*/  USHF.L.U32 UR49, UR20, 0x7, URZ ;  /* 0x0000000714317899 */ /* 0x000fee00080006ff */
[----:B------:R-:W2:Y:S01]  /*52d0*/  @!UP0 LDCU.128 UR12, c[0x0][0xb10] ;  /* 0x00016200ff0c87ac */ /* 0x000ea20008000c00 */
[----:B------:R-:W3:Y:S01]  /*52e0*/  @!UP0 LDCU UR5, c[0x0][0xb0c] ;  /* 0x00016180ff0587ac */ /* 0x000ee20008000800 */
[----:B------:R-:W4:Y:S01]  /*52f0*/  @!UP0 LDCU UR10, c[0x0][0xb20] ;  /* 0x00016400ff0a87ac */ /* 0x000f220008000800 */
[----:B--2---:R-:W-:Y:S02]  /*5300*/  UIMAD.WIDE.U32 UR8, UR38, UR12, URZ ;  /* 0x0000000c260872a5 */ /* 0x004fe4000f8e00ff */
[----:B------:R-:W-:Y:S02]  /*5310*/  UIMAD.WIDE.U32 UR6, UR37, UR15, URZ ;  /* 0x0000000f250672a5 */ /* 0x000fe4000f8e00ff */
[----:B------:R-:W-:Y:S03]  /*5320*/  @!UP0 UISETP.NE.AND UP1, UPT, UR14, 0x1, UPT ;  /* 0x000000010e00888c */ /* 0x000fe6000bf25270 */
[----:B------:R-:W-:Y:S01]  /*5330*/  @!UP0 UMOV UR4, UR9 ;  /* 0x0000000900048c82 */ /* 0x000fe20008000000 */
[----:B---3--:R-:W-:Y:S02]  /*5340*/  @!UP0 UISETP.NE.AND UP2, UPT, UR5, 0x1, UPT ;  /* 0x000000010500888c */ /* 0x008fe4000bf45270 */
[----:B------:R-:W-:Y:S01]  /*5350*/  @!UP0 USHF.R.U32.HI UR4, URZ, UR13, UR4 ;  /* 0x0000000dff048299 */ /* 0x000fe20008011604 */
[----:B------:R-:W-:Y:S02]  /*5360*/  @!UP0 UMOV UR6, UR7 ;  /* 0x0000000700068c82 */ /* 0x000fe40008000000 */
[----:B----4-:R-:W-:Y:S02]  /*5370*/  @!UP0 USHF.R.U32.HI UR6, URZ, UR10, UR6 ;  /* 0x0000000aff068299 */ /* 0x010fe40008011606 */
[----:B------:R-:W-:Y:S02]  /*5380*/  @!UP0 USEL UR7, UR38, UR4, !UP2 ;  /* 0x0000000426078287 */ /* 0x000fe4000d000000 */
[----:B------:R-:W-:Y:S04]  /*5390*/  @!UP0 USEL UR6, UR37, UR6, !UP1 ;  /* 0x0000000625068287 */ /* 0x000fe8000c800000 */
[----:B------:R-:W-:Y:S02]  /*53a0*/  @!UP0 UIADD3 UR4, UPT, UPT, -UR7, UR6, URZ ;  /* 0x0000000607048290 */ /* 0x000fe4000fffe1ff */
[----:B------:R-:W-:Y:S02]  /*53b0*/  @!UP0 UIADD3 UR6, UPT, UPT, UR7, -UR6, URZ ;  /* 0x8000000607068290 */ /* 0x000fe4000fffe0ff */
[----:B------:R-:W-:Y:S02]  /*53c0*/  @!UP0 UIMAD UR38, UR4, UR5, UR38 ;  /* 0x00000005042682a4 */ /* 0x000fe4000f8e0226 */
[----:B------:R-:W-:Y:S02]  /*53d0*/  @!UP0 UIMAD UR37, UR6, UR14, UR37 ;  /* 0x0000000e062582a4 */ /* 0x000fe4000f8e0225 */
[----:B------:R-:W-:Y:S09]  /*53e0*/  ULOP3.LUT UP0, URZ, UR62, 0x1b0, URZ, 0xc0, !UPT ;  /* 0x000001b03eff7892 */ /* 0x000ff2000f80c0ff */
[----:B------:R-:W-:Y:S05]  /*53f0*/  BRA.U !UP0, `(.L_x_87) ;  /* 0x0000000108407547 */ /* 0x000fea000b800000 */
[----:B------:R-:W2:Y:S01]  /*5400*/  LDCU.64 UR8, c[0x4][0x80] ;  /* 0x01001000ff0877ac */ /* 0x000ea20008000a00 */
[----:B------:R-:W-:Y:S01]  /*5410*/  MOV R3, 0x0 ;  /* 0x0000000000037802 */ /* 0x000fe20000000f00 */
[----:B------:R-:W-:Y:S02]  /*5420*/  HFMA2 R12, -RZ, RZ, 0, 5.9604644775390625e-08 ;  /* 0x00000001ff0c7431 */ /* 0x000fe400000001ff */
[----:B------:R-:W-:Y:S02]  /*5430*/  IMAD.MOV.U32 R8, RZ, RZ, 0x70 ;  /* 0x00000070ff087424 */ /* 0x000fe400078e00ff */
[----:B------:R-:W-:Y:S01]  /*5440*/  IMAD.MOV.U32 R13, RZ, RZ, RZ ;  /* 0x000000ffff0d7224 */ /* 0x000fe200078e00ff */
[----:B------:R-:W3:Y:S01]  /*5450*/  LDCU.64 UR6, c[0x4][0x88] ;  /* 0x01001100ff0677ac */ /* 0x000ee20008000a00 */
[----:B------:R-:W4:Y:S01]  /*5460*/  LDC.64 R2, c[0x4][R3] ;  /* 0x0100000003027b82 */ /* 0x000f220000000a00 */
[----:B------:R-:W1:Y:S01]  /*5470*/  LDCU.64 UR4, c[0x4][0x8] ;  /* 0x01000100ff0477ac */ /* 0x000e620008000a00 */
[----:B--2---:R-:W-:Y:S01]  /*5480*/  MOV R5, UR9 ;  /* 0x0000000900057c02 */ /* 0x004fe20008000f00 */
[----:B------:R-:W-:Y:S01]  /*5490*/  IMAD.U32 R4, RZ, RZ, UR8 ;  /* 0x00000008ff047e24 */ /* 0x000fe2000f8e00ff */
[----:B---3--:R-:W-:Y:S01]  /*54a0*/  MOV R7, UR7 ;  /* 0x0000000700077c02 */ /* 0x008fe20008000f00 */
[----:B------:R-:W-:Y:S01]  /*54b0*/  IMAD.U32 R6, RZ, RZ, UR6 ;  /* 0x00000006ff067e24 */ /* 0x000fe2000f8e00ff */
[----:B-1----:R-:W-:Y:S01]  /*54c0*/  MOV R11, UR5 ;  /* 0x00000005000b7c02 */ /* 0x002fe20008000f00 */
[----:B------:R-:W-:Y:S02]  /*54d0*/  IMAD.U32 R10, RZ, RZ, UR4 ;  /* 0x00000004ff0a7e24 */ /* 0x000fe4000f8e00ff */
[----:B------:R-:W-:Y:S07]  /*54e0*/  LEPC R20, `(.L_x_87) ;  /* 0x000000001014794e */ /* 0x000fee0000000000 */
[----:B----45:R-:W-:Y:S05]  /*54f0*/  CALL.ABS.NOINC R2 ;  /* 0x0000000002007343 */ /* 0x030fea0003c00000 */
.L_x_87:
[----:B------:R-:W-:Y:S01]  /*5500*/  LOP3.LUT P0, RZ, R177, 0x1b0, RZ, 0xc0, !PT ;  /* 0x000001b0b1ff7812 */ /* 0x000fe2000780c0ff */
[----:B------:R-:W-:Y:S11]  /*5510*/  BSSY.RECONVERGENT B6, `(.L_x_88) ;  /* 0x0000013000067945 */ /* 0x000ff60003800200 */
[----:B------:R-:W-:Y:S01]  /*5520*/  @!UPT UIADD3 URZ, UPT, UPT, URZ, URZ, URZ ;  /* 0x000000fffffff290 */ /* 0x000fe2000fffe0ff */
[----:B------:R-:W-:Y:S05]  /*5530*/  @!P0 BRA `(.L_x_89) ;  /* 0x0000000000408947 */ /* 0x000fea0003800000 */
        /* <DEDUP_REMOVED lines=16> */
.L_x_89:
[----:B------:R-:W-:Y:S05]  /*5640*/  BSYNC.RECONVERGENT B6 ;  /* 0x0000000000067941 */ /* 0x000fea0003800200 */
.L_x_88:
[----:B------:R-:W-:Y:S01]  /*5650*/  R2UR UR4, R161 ;  /* 0x00000000a10472ca */ /* 0x000fe200000e0000 */
[----:B------:R-:W-:Y:S01]  /*5660*/  UISETP.NE.U32.AND UP0, UPT, UR60, URZ, UPT ;  /* 0x000000ff3c00728c */ /* 0x000fe2000bf05070 */
[----:B------:R-:W-:Y:S02]  /*5670*/  ISETP.NE.U32.AND P4, PT, R156, RZ, PT ;  /* 0x000000ff9c00720c */ /* 0x000fe40003f85070 */
[----:B------:R-:W-:Y:S01]  /*5680*/  ISETP.NE.U32.AND P2, PT, RZ, UR56, PT ;  /* 0x00000038ff007c0c */ /* 0x000fe2000bf45070 */
[----:B------:R-:W-:Y:S01]  /*5690*/  UISETP.NE.AND.EX UP1, UPT, UR61, URZ, UPT, UP0 ;  /* 0x000000ff3d00728c */ /* 0x000fe2000bf25300 */
[----:B------:R-:W-:Y:S01]  /*56a0*/  ISETP.NE.AND.EX P4, PT, R157, RZ, PT, P4 ;  /* 0x000000ff9d00720c */ /* 0x000fe20003f85340 */
[----:B------:R-:W-:Y:S01]  /*56b0*/  UPLOP3.LUT UP0, UPT, UPT, UPT, UPT, 0x40, 0x4 ;  /* 0x000000000004789c */ /* 0x000fe20003f0e870 */
[----:B------:R-:W-:Y:S05]  /*56c0*/  ISETP.NE.AND.EX P2, PT, RZ, UR57, PT, P2 ;  /* 0x00000039ff007c0c */ /* 0x000fea000bf45320 */
[----:B------:R-:W-:Y:S06]  /*56d0*/  UISETP.NE.AND UP2, UPT, UR4, URZ, UPT ;  /* 0x000000ff0400728c */ /* 0x000fec000bf45270 */
[----:B------:R-:W-:Y:S05]  /*56e0*/  PLOP3.LUT P1, PT, PT, PT, UP2, 0x80, 0x8 ;  /* 0x000000000008781c */ /* 0x000fea0003f2f028 */
[----:B------:R-:W-:Y:S06]  /*56f0*/  @UP2 UPLOP3.LUT UP0, UPT, UPT, UPT, UP1, 0x80, 0x8 ;  /* 0x000000000008289c */ /* 0x000fec0003f0f010 */
[----:B------:R-:W-:Y:S01]  /*5700*/  PLOP3.LUT P0, PT, PT, PT, UP0, 0x80, 0x8 ;  /* 0x000000000008781c */ /* 0x000fe20003f0f008 */
[----:B------:R-:W-:Y:S01]  /*5710*/  @!UPT UIADD3 URZ, UPT, UPT, URZ, URZ, URZ ;  /* 0x000000fffffff290 */ /* 0x000fe2000fffe0ff */
[----:B------:R-:W-:Y:S11]  /*5720*/  BRA.U !UP1, `(.L_x_90) ;  /* 0x00000001093c7547 */ /* 0x000ff6000b800000 */
[----:B------:R-:W-:Y:S01]  /*5730*/  UISETP.NE.U32.AND UP0, UPT, UR56, URZ, UPT ;  /* 0x000000ff3800728c */ /* 0x000fe2000bf05070 */
[----:B-1----:R-:W-:Y:S01]  /*5740*/  HFMA2 R0, -RZ, RZ, 0, 5.9604644775390625e-08 ;  /* 0x00000001ff007431 */ /* 0x002fe200000001ff */
[----:B------:R-:W1:Y:S01]  /*5750*/  LDCU.64 UR8, c[0x0][0x358] ;  /* 0x00006b00ff0877ac */ /* 0x000e620008000a00 */
[----:B------:R-:W-:Y:S01]  /*5760*/  IMAD.MOV.U32 R158, RZ, RZ, 0x1 ;  /* 0x00000001ff9e7424 */ /* 0x000fe200078e00ff */
[----:B------:R-:W-:Y:S06]  /*5770*/  UISETP.NE.AND.EX UP0, UPT, UR57, URZ, UPT, UP0 ;  /* 0x000000ff3900728c */ /* 0x000fec000bf05300 */
[----:B------:R-:W-:Y:S05]  /*5780*/  PLOP3.LUT P3, PT, PT, PT, UP0, 0x80, 0x8 ;  /* 0x000000000008781c */ /* 0x000fea0003f6f008 */
[----:B------:R-:W2:Y:S01]  /*5790*/  @UP0 LDCU.64 UR4, c[0x0][0x888] ;  /* 0x00011100ff0407ac */ /* 0x000ea20008000a00 */
[----:B------:R-:W-:Y:S07]  /*57a0*/  @UP0 UIMAD UR6, UR36, UR60, URZ ;  /* 0x0000003c240602a4 */ /* 0x000fee000f8e02ff */
[----:B------:R-:W-:Y:S01]  /*57b0*/  @!P3 PRMT R158, R0, 0x7610, R158 ;  /* 0x00007610009eb816 */ /* 0x000fe2000000009e */
[----:B--2---:R-:W-:Y:S06]  /*57c0*/  @UP0 UIMAD.WIDE UR4, UR6, 0x4, UR4 ;  /* 0x00000004060408a5 */ /* 0x004fec000f8e0204 */
[----:B------:R-:W-:Y:S01]  /*57d0*/  IMAD.U32 R2, RZ, RZ, UR4 ;  /* 0x00000004ff027e24 */ /* 0x000fe2000f8e00ff */
[----:B------:R-:W-:Y:S04]  /*57e0*/  MOV R3, UR5 ;  /* 0x0000000500037c02 */ /* 0x000fe80008000f00 */
[----:B------:R-:W2:Y:S01]  /*57f0*/  @!UP0 LDCU UR4, c[0x0][0x880] ;  /* 0x00011000ff0487ac */ /* 0x000ea20008000800 */
[----:B-1---5:R3:W5:Y:S02]  /*5800*/  @P3 LDG.E R73, desc[UR8][R2.64] ;  /* 0x0000000802493981 */ /* 0x022764000c1e1900 */
[----:B--23--:R-:W-:Y:S02]  /*5810*/  @!P3 IMAD.U32 R73, RZ, RZ, UR4 ;  /* 0x00000004ff49be24 */ /* 0x00cfe4000f8e00ff */
.L_x_90:
[----:B------:R-:W-:Y:S05]  /*5820*/  @!P4 BRA `(.L_x_91) ;  /* 0x000000000024c947 */ /* 0x000fea0003800000 */
[----:B------:R-:W-:Y:S01]  /*5830*/  ISETP.NE.U32.AND P3, PT, R138, RZ, PT ;  /* 0x000000ff8a00720c */ /* 0x000fe20003f65070 */
[----:B------:R-:W2:Y:S03]  /*5840*/  LDCU.64 UR4, c[0x0][0x358] ;  /* 0x00006b00ff0477ac */ /* 0x000ea60008000a00 */
[----:B------:R-:W-:Y:S11]  /*5850*/  ISETP.NE.AND.EX P3, PT, R139, RZ, PT, P3 ;  /* 0x000000ff8b00720c */ /* 0x000ff60003f65330 */
[----:B------:R-:W-:Y:S02]  /*5860*/  @!UPT UIADD3 URZ, UPT, UPT, URZ, URZ, URZ ;  /* 0x000000fffffff290 */ /* 0x000fe4000fffe0ff */
[----:B------:R-:W3:Y:S01]  /*5870*/  @P3 LDC.64 R2, c[0x0][0x8a8] ;  /* 0x00022a00ff023b82 */ /* 0x000ee20000000a00 */
[----:B-1----:R-:W-:Y:S04]  /*5880*/  @P3 IMAD R0, R156, UR36, RZ ;  /* 0x000000249c003c24 */ /* 0x002fe8000f8e02ff */
[----:B---3--:R-:W-:Y:S05]  /*5890*/  @P3 IMAD.WIDE R2, R0, 0x4, R2 ;  /* 0x0000000400023825 */ /* 0x008fea00078e0202 */
[----:B--2--5:R2:W5:Y:S02]  /*58a0*/  @P3 LDG.E R70, desc[UR4][R2.64] ;  /* 0x0000000402463981 */ /* 0x024564000c1e1900 */
[----:B--2---:R-:W3:Y:S02]  /*58b0*/  @!P3 LDC R70, c[0x0][0x8a0] ;  /* 0x00022800ff46bb82 */ /* 0x004ee40000000800 */
.L_x_91:
[----:B-----5:R-:W-:Y:S01]  /*58c0*/  FSETP.NEU.AND P4, PT, R73, RZ, PT ;  /* 0x000000ff4900720b */ /* 0x020fe20003f8d000 */
[----:B------:R-:W-:Y:S01]  /*58d0*/  BSSY B1, `(.L_x_92) ;  /* 0x0000047000017945 */ /* 0x000fe20003800000 */
[----:B------:R-:W-:Y:S01]  /*58e0*/  SEL R7, RZ, 0xffffffff, P2 ;  /* 0xffffffffff077807 */ /* 0x000fe20001000000 */
[----:B------:R-:W-:Y:S01]  /*58f0*/  IMAD.MOV.U32 R187, RZ, RZ, 0x1 ;  /* 0x00000001ffbb7424 */ /* 0x000fe200078e00ff */
[----:B------:R-:W-:Y:S01]  /*5900*/  LOP3.LUT P3, RZ, R158, 0xff, RZ, 0xc0, !PT ;  /* 0x000000ff9eff7812 */ /* 0x000fe2000786c0ff */
[----:B------:R-:W-:Y:S01]  /*5910*/  IMAD R71, R68, 0x80, R69 ;  /* 0x0000008044477824 */ /* 0x000fe200078e0245 */
[----:B-1----:R-:W-:Y:S02]  /*5920*/  @P1 SEL R0, RZ, 0xffffffff, P4 ;  /* 0xffffffffff001807 */ /* 0x002fe40002000000 */
[----:B------:R-:W-:Y:S02]  /*5930*/  CS2R R154, SRZ ;  /* 0x00000000009a7805 */ /* 0x000fe4000001ff00 */
[----:B------:R-:W-:Y:S02]  /*5940*/  LEA R3, R166, UR44, 0x3 ;  /* 0x0000002ca6037c11 */ /* 0x000fe4000f8e18ff */
[----:B------:R-:W-:Y:S02]  /*5950*/  CS2R R152, SRZ ;  /* 0x0000000000987805 */ /* 0x000fe4000001ff00 */
[----:B------:R-:W-:Y:S02]  /*5960*/  @P0 SEL R0, R7, R0, !P3 ;  /* 0x0000000007000207 */ /* 0x000fe40005800000 */
[----:B------:R-:W-:Y:S02]  /*5970*/  CS2R R150, SRZ ;  /* 0x0000000000967805 */ /* 0x000fe4000001ff00 */
[----:B------:R-:W-:Y:S02]  /*5980*/  LEA R186, R68, UR44, 0x3 ;  /* 0x0000002c44ba7c11 */ /* 0x000fe4000f8e18ff */
[----:B------:R-:W-:Y:S02]  /*5990*/  CS2R R148, SRZ ;  /* 0x0000000000947805 */ /* 0x000fe4000001ff00 */
[----:B------:R-:W-:Y:S02]  /*59a0*/  @P1 LOP3.LUT R0, R0, 0x1, RZ, 0xc0, !PT ;  /* 0x0000000100001812 */ /* 0x000fe400078ec0ff */
[----:B------:R-:W-:Y:S02]  /*59b0*/  CS2R R146, SRZ ;  /* 0x0000000000927805 */ /* 0x000fe4000001ff00 */
[----:B------:R-:W-:Y:S02]  /*59c0*/  SHF.L.U32 R5, R168, 0x1f, RZ ;  /* 0x0000001fa8057819 */ /* 0x000fe400000006ff */
[----:B------:R-:W-:Y:S02]  /*59d0*/  CS2R R144, SRZ ;  /* 0x0000000000907805 */ /* 0x000fe4000001ff00 */
[----:B------:R-:W-:Y:S02]  /*59e0*/  ISETP.NE.U32.OR P6, PT, R0, 0x1, !P1 ;  /* 0x000000010000780c */ /* 0x000fe40004fc5470 */
[----:B------:R-:W-:Y:S02]  /*59f0*/  CS2R R142, SRZ ;  /* 0x00000000008e7805 */ /* 0x000fe4000001ff00 */
[----:B------:R-:W-:Y:S02]  /*5a00*/  PLOP3.LUT P2, PT, PT, PT, UP1, 0x80, 0x8 ;  /* 0x000000000008781c */ /* 0x000fe40003f4f018 */
[----:B------:R-:W-:Y:S02]  /*5a10*/  CS2R R140, SRZ ;  /* 0x00000000008c7805 */ /* 0x000fe4000001ff00 */
[----:B------:R-:W-:Y:S02]  /*5a20*/  SEL R0, RZ, 0xffffffff, P4 ;  /* 0xffffffffff007807 */ /* 0x000fe40002000000 */
[----:B------:R-:W-:Y:S03]  /*5a30*/  P2R R172, PR, RZ, 0x40 ;  /* 0x00000040ffac7803 */ /* 0x000fe60000000000 */
[----:B------:R-:W-:Y:S04]  /*5a40*/  @P6 SHF.L.U32 R2, R165, 0x1f, RZ ;  /* 0x0000001fa5026819 */ /* 0x000fe800000006ff */
[----:B------:R-:W-:Y:S01]  /*5a50*/  @P2 SEL R0, R7, R0, !P3 ;  /* 0x0000000007002207 */ /* 0x000fe20005800000 */
[----:B------:R-:W1:Y:S03]  /*5a60*/  @P6 SYNCS.PHASECHK.TRANS64.TRYWAIT P1, [R3+URZ+0x30], R2 ;  /* 0x00003002030065a7 */ /* 0x000e6600080211ff */
[----:B------:R-:W-:Y:S04]  /*5a70*/  LOP3.LUT R0, R0, 0x1, RZ, 0xc0, !PT ;  /* 0x0000000100007812 */ /* 0x000fe800078ec0ff */
[----:B------:R-:W-:Y:S04]  /*5a80*/  ISETP.NE.U32.AND P5, PT, R0, 0x1, PT ;  /* 0x000000010000780c */ /* 0x000fe80003fa5070 */
[----:B------:R-:W-:Y:S01]  /*5a90*/  P2R R192, PR, RZ, 0x20 ;  /* 0x00000020ffc07803 */ /* 0x000fe20000000000 */
[----:B------:R2:W4:Y:S01]  /*5aa0*/  SYNCS.PHASECHK.TRANS64.TRYWAIT P0, [R186+URZ+0x80], R5 ;  /* 0x00008005ba0075a7 */ /* 0x00052200080011ff */
[----:B-1----:R-:W-:Y:S01]  /*5ab0*/  @P6 SEL R187, RZ, 0x1, !P1 ;  /* 0x00000001ffbb6807 */ /* 0x002fe20004800000 */
[----:B--2---:R-:W-:Y:S06]  /*5ac0*/  @!P6 BRA `(.L_x_93) ;  /* 0x00000000009ce947 */ /* 0x004fec0003800000 */
[----:B------:R-:W-:Y:S01]  /*5ad0*/  @P5 IMAD R7, R166, 0x2000, R171 ;  /* 0x00002000a6075824 */ /* 0x000fe200078e02ab */
[----:B------:R-:W-:Y:S01]  /*5ae0*/  ISETP.NE.AND P1, PT, R187, RZ, PT ;  /* 0x000000ffbb00720c */ /* 0x000fe20003f25270 */
[----:B------:R-:W-:Y:S01]  /*5af0*/  BSSY B0, `(.L_x_94) ;  /* 0x0000010000007945 */ /* 0x000fe20003800000 */
[----:B------:R-:W-:Y:S01]  /*5b00*/  CS2R R142, SRZ ;  /* 0x00000000008e7805 */ /* 0x000fe2000001ff00 */
[--C-:B------:R-:W-:Y:S01]  /*5b10*/  @P5 IMAD R6, R176, -0x10, R7.reuse ;  /* 0xfffffff0b0065824 */ /* 0x100fe200078e0207 */
[----:B------:R-:W-:Y:S01]  /*5b20*/  CS2R R140, SRZ ;  /* 0x00000000008c7805 */ /* 0x000fe2000001ff00 */
[----:B------:R-:W-:Y:S01]  /*5b30*/  @P5 IMAD R4, R170, -0x10, R7 ;  /* 0xfffffff0aa045824 */ /* 0x000fe200078e0207 */
[----:B------:R-:W-:Y:S01]  /*5b40*/  CS2R R150, SRZ ;  /* 0x0000000000967805 */ /* 0x000fe2000001ff00 */
[----:B------:R-:W-:Y:S01]  /*5b50*/  @P5 IMAD R2, R169, 0x10, R6 ;  /* 0x00000010a9025824 */ /* 0x000fe200078e0206 */
[----:B------:R-:W-:Y:S02]  /*5b60*/  CS2R R148, SRZ ;  /* 0x0000000000947805 */ /* 0x000fe4000001ff00 */
[----:B------:R-:W-:Y:S02]  /*5b70*/  CS2R R146, SRZ ;  /* 0x0000000000927805 */ /* 0x000fe4000001ff00 */
[----:B------:R-:W-:Y:S02]  /*5b80*/  CS2R R144, SRZ ;  /* 0x0000000000907805 */ /* 0x000fe4000001ff00 */
[----:B------:R-:W-:Y:S02]  /*5b90*/  CS2R R154, SRZ ;  /* 0x00000000009a7805 */ /* 0x000fe4000001ff00 */
[----:B------:R-:W-:Y:S01]  /*5ba0*/  CS2R R152, SRZ ;  /* 0x0000000000987805 */ /* 0x000fe2000001ff00 */
[----:B------:R-:W-:Y:S06]  /*5bb0*/  @P1 BRA `(.L_x_95) ;  /* 0x00000000000c1947 */ /* 0x000fec0003800000 */
[----:B------:R-:W-:Y:S04]  /*5bc0*/  SHF.L.U32 R0, R165, 0x1f, RZ ;  /* 0x0000001fa5007819 */ /* 0x000fe800000006ff */
[----:B------:R-:W1:Y:S02]  /*5bd0*/  SYNCS.PHASECHK.TRANS64.TRYWAIT P1, [R3+URZ+0x30], R0 ;  /* 0x00003000030075a7 */ /* 0x000e6400080211ff */
[----:B-1----:R-:W-:Y:S05]  /*5be0*/  @!P1 BRA `(.L_x_96) ;  /* 0x0000003400109947 */ /* 0x002fea0003800000 */
.L_x_95:
[----:B------:R-:W-:Y:S05]  /*5bf0*/  BSYNC B0 ;  /* 0x0000000000007941 */ /* 0x000fea0003800000 */
.L_x_94:
[----:B------:R-:W-:Y:S01]  /*5c00*/  ISETP.NE.AND P1, PT, R192, RZ, PT ;  /* 0x000000ffc000720c */ /* 0x000fe20003f25270 */
[----:B-1----:R-:W-:Y:S02]  /*5c10*/  VIADD R3, R3, 0x40 ;  /* 0x0000004003037836 */ /* 0x002fe40000000000 */
[----:B------:R-:W-:Y:S02]  /*5c20*/  IMAD.U32 R0, RZ, RZ, UR45 ;  /* 0x0000002dff007e24 */ /* 0x000fe4000f8e00ff */
[----:B------:R-:W-:Y:S03]  /*5c30*/  VIADD R166, R166, 0x1 ;  /* 0x00000001a6a67836 */ /* 0x000fe60000000000 */
[----:B------:R-:W-:Y:S05]  /*5c40*/  PRMT R0, R0, 0x654, R3 ;  /* 0x0000065400007816 */ /* 0x000fea0000000003 */
[----:B------:R1:W2:Y:S04]  /*5c50*/  @P1 LDS.128 R140, [R7] ;  /* 0x00000000078c1984 */ /* 0x0002a80000000c00 */
[----:B------:R1:W1:Y:S04]  /*5c60*/  @P1 LDS.128 R148, [R4+0x20] ;  /* 0x0000200004941984 */ /* 0x0002680000000c00 */
[----:B------:R1:W1:Y:S04]  /*5c70*/  @P1 LDS.128 R144, [R6+0x10] ;  /* 0x0000100006901984 */ /* 0x0002680000000c00 */
[----:B------:R1:W1:Y:S01]  /*5c80*/  @P1 LDS.128 R152, [R2+0x10] ;  /* 0x0000100002981984 */ /* 0x0002620000000c00 */
[C---:B------:R-:W-:Y:S01]  /*5c90*/  ISETP.NE.AND P1, PT, R166.reuse, 0x2, PT ;  /* 0x00000002a600780c */ /* 0x040fe20003f25270 */
[----:B------:R-:W-:Y:S01]  /*5ca0*/  @!PT LDS RZ, [RZ] ;  /* 0x00000000fffff984 */ /* 0x000fe20000000800 */
[----:B------:R-:W-:Y:S01]  /*5cb0*/  @!PT LDS RZ, [RZ] ;  /* 0x00000000fffff984 */ /* 0x000fe20000000800 */
[----:B------:R-:W-:Y:S01]  /*5cc0*/  @!PT LDS RZ, [RZ] ;  /* 0x00000000fffff984 */ /* 0x000fe20000000800 */
[----:B------:R-:W-:Y:S01]  /*5cd0*/  @!PT LDS RZ, [RZ] ;  /* 0x00000000fffff984 */ /* 0x000fe20000000800 */
[----:B------:R5:W-:Y:S06]  /*5ce0*/  MEMBAR.ALL.CTA ;  /* 0x0000000000007992 */ /* 0x000bec0000008000 */
[----:B-----5:R-:W5:Y:S01]  /*5cf0*/  FENCE.VIEW.ASYNC.S ;  /* 0x00000000000073c6 */ /* 0x020f620000000000 */
[----:B------:R-:W-:Y:S01]  /*5d00*/  SEL R166, R166, RZ, P1 ;  /* 0x000000ffa6a67207 */ /* 0x000fe20000800000 */
[----:B-----5:R5:W-:Y:S02]  /*5d10*/  SYNCS.ARRIVE.TRANS64.RED.A1T0 RZ, [R0+URZ], RZ ;  /* 0x000000ff00ff79a7 */ /* 0x020be400081004ff */
[----:B-----5:R-:W-:Y:S04]  /*5d20*/  SEL R0, RZ, 0x1, P1 ;  /* 0x00000001ff007807 */ /* 0x020fe80000800000 */
[----:B--2---:R-:W-:Y:S02]  /*5d30*/  LOP3.LUT R165, R165, R0, RZ, 0x3c, !PT ;  /* 0x00000000a5a57212 */ /* 0x004fe400078e3cff */
.L_x_93:
[----:B------:R-:W-:Y:S05]  /*5d40*/  BSYNC B1 ;  /* 0x0000000000017941 */ /* 0x000fea0003800000 */
.L_x_92:
[----:B------:R-:W-:Y:S04]  /*5d50*/  SHF.R.U32.HI R0, RZ, 0x15, R71 ;  /* 0x00000015ff007819 */ /* 0x000fe80000011647 */
[----:B------:R-:W-:Y:S01]  /*5d60*/  LOP3.LUT P1, RZ, R0, 0x3, R159, 0x48, !PT ;  /* 0x0000000300ff7812 */ /* 0x000fe2000782489f */
[----:B------:R-:W-:Y:S01]  /*5d70*/  @!UPT UIADD3 URZ, UPT, UPT, URZ, URZ, URZ ;  /* 0x000000fffffff290 */ /* 0x000fe2000fffe0ff */
[----:B----4-:R-:W-:Y:S11]  /*5d80*/  @P0 BRA `(.L_x_97) ;  /* 0x0000000000080947 */ /* 0x010ff60003800000 */
[----:B------:R-:W2:Y:S02]  /*5d90*/  SYNCS.PHASECHK.TRANS64.TRYWAIT P0, [R186+URZ+0x80], R5 ;  /* 0x00008005ba0075a7 */ /* 0x000ea400080011ff */
[----:B--2---:R-:W-:Y:S05]  /*5da0*/  @!P0 BRA `(.L_x_98) ;  /* 0x0000003000b48947 */ /* 0x004fea0003800000 */
.L_x_97:
[----:B------:R-:W-:Y:S04]  /*5db0*/  BSSY.RECONVERGENT B6, `(.L_x_99) ;  /* 0x0000012000067945 */ /* 0x000fe80003800200 */
[----:B------:R-:W-:Y:S05]  /*5dc0*/  @!P1 BRA `(.L_x_100) ;  /* 0x0000000000409947 */ /* 0x000fea0003800000 */
[----:B------:R-:W2:Y:S01]  /*5dd0*/  LDCU.64 UR8, c[0x4][0x70] ;  /* 0x01000e00ff0877ac */ /* 0x000ea20008000a00 */
[----:B------:R-:W-:Y:S01]  /*5de0*/  MOV R3, 0x0 ;  /* 0x0000000000037802 */ /* 0x000fe20000000f00 */
[----:B------:R-:W-:Y:S02]  /*5df0*/  HFMA2 R12, -RZ, RZ, 0, 5.9604644775390625e-08 ;  /* 0x00000001ff0c7431 */ /* 0x000fe400000001ff */
[----:B------:R-:W-:Y:S02]  /*5e00*/  IMAD.MOV.U32 R8, RZ, RZ, 0x192 ;  /* 0x00000192ff087424 */ /* 0x000fe400078e00ff */
[----:B------:R-:W-:Y:S01]  /*5e10*/  IMAD.MOV.U32 R13, RZ, RZ, RZ ;  /* 0x000000ffff0d7224 */ /* 0x000fe200078e00ff */
[----:B------:R-:W4:Y:S01]  /*5e20*/  LDCU.64 UR6, c[0x4][0x78] ;  /* 0x01000f00ff0677ac */ /* 0x000f220008000a00 */
[----:B-1----:R-:W1:Y:S01]  /*5e30*/  LDC.64 R2, c[0x4][R3] ;  /* 0x0100000003027b82 */ /* 0x002e620000000a00 */
[----:B------:R-:W5:Y:S01]  /*5e40*/  LDCU.64 UR4, c[0x4][0x10] ;  /* 0x01000200ff0477ac */ /* 0x000f620008000a00 */
[----:B--2---:R-:W-:Y:S01]  /*5e50*/  MOV R5, UR9 ;  /* 0x0000000900057c02 */ /* 0x004fe20008000f00 */
[----:B------:R-:W-:Y:S01]  /*5e60*/  IMAD.U32 R4, RZ, RZ, UR8 ;  /* 0x00000008ff047e24 */ /* 0x000fe2000f8e00ff */
[----:B----4-:R-:W-:Y:S01]  /*5e70*/  MOV R7, UR7 ;  /* 0x0000000700077c02 */ /* 0x010fe20008000f00 */
[----:B------:R-:W-:Y:S01]  /*5e80*/  IMAD.U32 R6, RZ, RZ, UR6 ;  /* 0x00000006ff067e24 */ /* 0x000fe2000f8e00ff */
[----:B-----5:R-:W-:Y:S01]  /*5e90*/  MOV R11, UR5 ;  /* 0x00000005000b7c02 */ /* 0x020fe20008000f00 */
[----:B------:R-:W-:Y:S02]  /*5ea0*/  IMAD.U32 R10, RZ, RZ, UR4 ;  /* 0x00000004ff0a7e24 */ /* 0x000fe4000f8e00ff */
[----:B------:R-:W-:Y:S07]  /*5eb0*/  LEPC R20, `(.L_x_100) ;  /* 0x000000001014794e */ /* 0x000fee0000000000 */
[----:B-1-3--:R-:W-:Y:S05]  /*5ec0*/  CALL.ABS.NOINC R2 ;  /* 0x0000000002007343 */ /* 0x00afea0003c00000 */
.L_x_100:
[----:B------:R-:W-:Y:S05]  /*5ed0*/  BSYNC.RECONVERGENT B6 ;  /* 0x0000000000067941 */ /* 0x000fea0003800200 */
.L_x_99:
[-C--:B------:R-:W-:Y:S01]  /*5ee0*/  F2FP.F16.E5M2.UNPACK_B R74, R140.reuse ;  /* 0x0000008cff4a723e */ /* 0x080fe200020004ff */
[----:B------:R-:W-:Y:S05]  /*5ef0*/  WARPSYNC.ALL ;  /* 0x0000000000007948 */ /* 0x000fea0003800000 */
[----:B------:R-:W-:Y:S01]  /*5f00*/  R2UR UR4, R71 ;  /* 0x00000000470472ca */ /* 0x000fe200000e0000 */
[--C-:B------:R-:W-:Y:S01]  /*5f10*/  HADD2.F32 R72, -RZ, R74.reuse.H0_H0 ;  /* 0x2000004aff487230 */ /* 0x100fe20000004100 */
[----:B------:R-:W-:Y:S01]  /*5f20*/  F2FP.F16.E5M2.UNPACK_B R76, R140.H1 ;  /* 0x0000008cff4c723e */ /* 0x000fe200030004ff */
[----:B------:R-:W-:Y:S01]  /*5f30*/  HADD2.F32 R75, -RZ, R74.H1_H1 ;  /* 0x3000004aff4b7230 */ /* 0x000fe20000004100 */
[-C--:B------:R-:W-:Y:S01]  /*5f40*/  F2FP.F16.E5M2.UNPACK_B R78, R141.reuse ;  /* 0x0000008dff4e723e */ /* 0x080fe200020004ff */
[----:B------:R-:W-:Y:S01]  /*5f50*/  BSSY.RECONVERGENT B0, `(.L_x_101) ;  /* 0x000011d000007945 */ /* 0x000fe20003800200 */
[----:B------:R-:W-:Y:S01]  /*5f60*/  F2FP.F16.E5M2.UNPACK_B R80, R141.H1 ;  /* 0x0000008dff50723e */ /* 0x000fe200030004ff */
[----:B------:R-:W-:Y:S01]  /*5f70*/  HADD2.F32 R74, -RZ, R76.H0_H0 ;  /* 0x2000004cff4a7230 */ /* 0x000fe20000004100 */
[-C--:B------:R-:W-:Y:S01]  /*5f80*/  F2FP.F16.E5M2.UNPACK_B R82, R142.reuse ;  /* 0x0000008eff52723e */ /* 0x080fe200020004ff */
[--C-:B------:R-:W-:Y:S01]  /*5f90*/  HADD2.F32 R77, -RZ, R78.reuse.H0_H0 ;  /* 0x2000004eff4d7230 */ /* 0x100fe20000004100 */
[----:B------:R-:W-:Y:S01]  /*5fa0*/  F2FP.F16.E5M2.UNPACK_B R84, R142.H1 ;  /* 0x0000008eff54723e */ /* 0x000fe200030004ff */
[----:B------:R-:W-:Y:S01]  /*5fb0*/  HADD2.F32 R78, -RZ, R78.H1_H1 ;  /* 0x3000004eff4e7230 */ /* 0x000fe20000004100 */
[-C--:B------:R-:W-:Y:S01]  /*5fc0*/  F2FP.F16.E5M2.UNPACK_B R86, R143.reuse ;  /* 0x0000008fff56723e */ /* 0x080fe200020004ff */
[----:B-12---:R-:W3:Y:S01]  /*5fd0*/  LDTM.x64 R4, tmem[UR4] ;  /* 0x00000004000479ee */ /* 0x006ee20008340000 */
[----:B------:R-:W-:Y:S01]  /*5fe0*/  F2FP.F16.E5M2.UNPACK_B R88, R143.H1 ;  /* 0x0000008fff58723e */ /* 0x000fe200030004ff */
[----:B------:R-:W-:Y:S01]  /*5ff0*/  HADD2.F32 R76, -RZ, R76.H1_H1 ;  /* 0x3000004cff4c7230 */ /* 0x000fe20000004100 */
[-C--:B------:R-:W-:Y:S01]  /*6000*/  F2FP.F16.E5M2.UNPACK_B R90, R144.reuse ;  /* 0x00000090ff5a723e */ /* 0x080fe200020004ff */
[----:B------:R-:W-:Y:S01]  /*6010*/  HADD2.F32 R79, -RZ, R80.H0_H0 ;  /* 0x20000050ff4f7230 */ /* 0x000fe20000004100 */
[----:B------:R-:W-:Y:S01]  /*6020*/  F2FP.F16.E5M2.UNPACK_B R92, R144.H1 ;  /* 0x00000090ff5c723e */ /* 0x000fe200030004ff */
[--C-:B------:R-:W-:Y:S01]  /*6030*/  HADD2.F32 R81, -RZ, R82.reuse.H0_H0 ;  /* 0x20000052ff517230 */ /* 0x100fe20000004100 */
[----:B------:R-:W-:Y:S01]  /*6040*/  ISETP.NE.AND P6, PT, R172, RZ, PT ;  /* 0x000000ffac00720c */ /* 0x000fe20003fc5270 */
[----:B------:R-:W-:Y:S01]  /*6050*/  HADD2.F32 R82, -RZ, R82.H1_H1 ;  /* 0x30000052ff527230 */ /* 0x000fe20000004100 */
[----:B------:R-:W-:Y:S01]  /*6060*/  SHF.L.U32 R194, R164, 0x4, RZ ;  /* 0x00000004a4c27819 */ /* 0x000fe200000006ff */
[--C-:B------:R-:W-:Y:S01]  /*6070*/  HADD2.F32 R85, -RZ, R86.reuse.H0_H0 ;  /* 0x20000056ff557230 */ /* 0x100fe20000004100 */
[----:B------:R-:W-:Y:S01]  /*6080*/  SHF.L.U32 R202, R163, 0x4, RZ ;  /* 0x00000004a3ca7819 */ /* 0x000fe200000006ff */
[----:B------:R-:W-:Y:S01]  /*6090*/  HADD2.F32 R86, -RZ, R86.H1_H1 ;  /* 0x30000056ff567230 */ /* 0x000fe20000004100 */
[C---:B------:R-:W-:Y:S01]  /*60a0*/  IADD3 R179, PT, PT, R171.reuse, R194, RZ ;  /* 0x000000c2abb37210 */ /* 0x040fe20007ffe0ff */
[--C-:B------:R-:W-:Y:S01]  /*60b0*/  HADD2.F32 R89, -RZ, R90.reuse.H0_H0 ;  /* 0x2000005aff597230 */ /* 0x100fe20000004100 */
[----:B------:R-:W-:Y:S01]  /*60c0*/  IADD3 R185, PT, PT, R171, R202, RZ ;  /* 0x000000caabb97210 */ /* 0x000fe20007ffe0ff */
[----:B------:R-:W-:Y:S01]  /*60d0*/  HADD2.F32 R90, -RZ, R90.H1_H1 ;  /* 0x3000005aff5a7230 */ /* 0x000fe20000004100 */
[----:B------:R-:W-:Y:S01]  /*60e0*/  SHF.L.U32 R200, R169, 0x4, RZ ;  /* 0x00000004a9c87819 */ /* 0x000fe200000006ff */
[----:B------:R-:W-:Y:S01]  /*60f0*/  HADD2.F32 R80, -RZ, R80.H1_H1 ;  /* 0x30000050ff507230 */ /* 0x000fe20000004100 */
[----:B------:R-:W-:Y:S01]  /*6100*/  F2FP.F16.E5M2.UNPACK_B R94, R145 ;  /* 0x00000091ff5e723e */ /* 0x000fe200020004ff */
[--C-:B------:R-:W-:Y:S01]  /*6110*/  HADD2.F32 R83, -RZ, R84.reuse.H0_H0 ;  /* 0x20000054ff537230 */ /* 0x100fe20000004100 */
[----:B------:R-:W-:Y:S01]  /*6120*/  IADD3 R184, PT, PT, R200, R179, RZ ;  /* 0x000000b3c8b87210 */ /* 0x000fe20007ffe0ff */
[----:B------:R-:W-:Y:S01]  /*6130*/  HADD2.F32 R84, -RZ, R84.H1_H1 ;  /* 0x30000054ff547230 */ /* 0x000fe20000004100 */
[----:B------:R-:W-:Y:S01]  /*6140*/  F2FP.F16.E5M2.UNPACK_B R98, R146 ;  /* 0x00000092ff62723e */ /* 0x000fe200020004ff */
[C---:B---3--:R-:W-:Y:S01]  /*6150*/  FMUL R0, R70.reuse, R4 ;  /* 0x0000000446007220 */ /* 0x048fe20000400000 */
[C---:B------:R-:W-:Y:S01]  /*6160*/  FMUL R2, R70.reuse, R5 ;  /* 0x0000000546027220 */ /* 0x040fe20000400000 */
[C---:B------:R-:W-:Y:S01]  /*6170*/  FMUL R4, R70.reuse, R8 ;  /* 0x0000000846047220 */ /* 0x040fe20000400000 */
[C---:B------:R-:W-:Y:S01]  /*6180*/  FMUL R5, R70.reuse, R9 ;  /* 0x0000000946057220 */ /* 0x040fe20000400000 */
[C---:B------:R-:W-:Y:S01]  /*6190*/  FFMA R0, R73.reuse, R72, R0 ;  /* 0x0000004849007223 */ /* 0x040fe20000000000 */
[C---:B------:R-:W-:Y:S01]  /*61a0*/  FFMA R2, R73.reuse, R75, R2 ;  /* 0x0000004b49027223 */ /* 0x040fe20000000002 */
[C---:B------:R-:W-:Y:S01]  /*61b0*/  FMUL R8, R70.reuse, R12 ;  /* 0x0000000c46087220 */ /* 0x040fe20000400000 */
[C---:B------:R-:W-:Y:S01]  /*61c0*/  FMUL R9, R70.reuse, R13 ;  /* 0x0000000d46097220 */ /* 0x040fe20000400000 */
[C---:B------:R-:W-:Y:S01]  /*61d0*/  FMUL R12, R70.reuse, R16 ;  /* 0x00000010460c7220 */ /* 0x040fe20000400000 */
[C---:B------:R-:W-:Y:S01]  /*61e0*/  FMUL R13, R70.reuse, R17 ;  /* 0x00000011460d7220 */ /* 0x040fe20000400000 */
[C---:B------:R-:W-:Y:S01]  /*61f0*/  FMUL R16, R70.reuse, R20 ;  /* 0x0000001446107220 */ /* 0x040fe20000400000 */
[C---:B------:R-:W-:Y:S01]  /*6200*/  FMUL R17, R70.reuse, R21 ;  /* 0x0000001546117220 */ /* 0x040fe20000400000 */
[--C-:B------:R-:W-:Y:S02]  /*6210*/  HADD2.F32 R93, -RZ, R94.reuse.H0_H0 ;  /* 0x2000005eff5d7230 */ /* 0x100fe40000004100 */
[C---:B------:R-:W-:Y:S01]  /*6220*/  FMUL R20, R70.reuse, R24 ;  /* 0x0000001846147220 */ /* 0x040fe20000400000 */
[----:B------:R-:W-:Y:S02]  /*6230*/  HADD2.F32 R94, -RZ, R94.H1_H1 ;  /* 0x3000005eff5e7230 */ /* 0x000fe40000004100 */
[C---:B------:R-:W-:Y:S01]  /*6240*/  FMUL R21, R70.reuse, R25 ;  /* 0x0000001946157220 */ /* 0x040fe20000400000 */
[--C-:B------:R-:W-:Y:S02]  /*6250*/  HADD2.F32 R97, -RZ, R98.reuse.H0_H0 ;  /* 0x20000062ff617230 */ /* 0x100fe40000004100 */
[C---:B------:R-:W-:Y:S01]  /*6260*/  FMUL R24, R70.reuse, R28 ;  /* 0x0000001c46187220 */ /* 0x040fe20000400000 */
[----:B------:R-:W-:Y:S02]  /*6270*/  HADD2.F32 R98, -RZ, R98.H1_H1 ;  /* 0x30000062ff627230 */ /* 0x000fe40000004100 */
[C---:B------:R-:W-:Y:S01]  /*6280*/  FMUL R25, R70.reuse, R29 ;  /* 0x0000001d46197220 */ /* 0x040fe20000400000 */
[C---:B------:R-:W-:Y:S01]  /*6290*/  FMUL R28, R70.reuse, R32 ;  /* 0x00000020461c7220 */ /* 0x040fe20000400000 */
[C---:B------:R-:W-:Y:S01]  /*62a0*/  FMUL R29, R70.reuse, R33 ;  /* 0x00000021461d7220 */ /* 0x040fe20000400000 */
[C---:B------:R-:W-:Y:S01]  /*62b0*/  FMUL R32, R70.reuse, R36 ;  /* 0x0000002446207220 */ /* 0x040fe20000400000 */
[----:B------:R-:W-:Y:S01]  /*62c0*/  F2FP.F16.E5M2.UNPACK_B R96, R145.H1 ;  /* 0x00000091ff60723e */ /* 0x000fe200030004ff */
[C---:B------:R-:W-:Y:S01]  /*62d0*/  FMUL R33, R70.reuse, R37 ;  /* 0x0000002546217220 */ /* 0x040fe20000400000 */
[C---:B------:R-:W-:Y:S01]  /*62e0*/  FMUL R36, R70.reuse, R40 ;  /* 0x0000002846247220 */ /* 0x040fe20000400000 */
[----:B------:R-:W-:Y:S01]  /*62f0*/  F2FP.F16.E5M2.UNPACK_B R100, R146.H1 ;  /* 0x00000092ff64723e */ /* 0x000fe200030004ff */
[C---:B------:R-:W-:Y:S01]  /*6300*/  FMUL R37, R70.reuse, R41 ;  /* 0x0000002946257220 */ /* 0x040fe20000400000 */
[C---:B------:R-:W-:Y:S01]  /*6310*/  FMUL R40, R70.reuse, R44 ;  /* 0x0000002c46287220 */ /* 0x040fe20000400000 */
[----:B------:R-:W-:Y:S01]  /*6320*/  F2FP.F16.E5M2.UNPACK_B R102, R147 ;  /* 0x00000093ff66723e */ /* 0x000fe200020004ff */
[C---:B------:R-:W-:Y:S01]  /*6330*/  FMUL R41, R70.reuse, R45 ;  /* 0x0000002d46297220 */ /* 0x040fe20000400000 */
[C---:B------:R-:W-:Y:S01]  /*6340*/  FMUL R44, R70.reuse, R48 ;  /* 0x00000030462c7220 */ /* 0x040fe20000400000 */
[----:B------:R-:W-:Y:S01]  /*6350*/  F2FP.F16.E5M2.UNPACK_B R104, R147.H1 ;  /* 0x00000093ff68723e */ /* 0x000fe200030004ff */
[C---:B------:R-:W-:Y:S01]  /*6360*/  FMUL R45, R70.reuse, R49 ;  /* 0x00000031462d7220 */ /* 0x040fe20000400000 */
[--C-:B------:R-:W-:Y:S02]  /*6370*/  HADD2.F32 R101, -RZ, R102.reuse.H0_H0 ;  /* 0x20000066ff657230 */ /* 0x100fe40000004100 */
[C---:B------:R-:W-:Y:S01]  /*6380*/  FMUL R48, R70.reuse, R52 ;  /* 0x0000003446307220 */ /* 0x040fe20000400000 */
[----:B------:R-:W-:Y:S01]  /*6390*/  F2FP.F16.E5M2.UNPACK_B R106, R148 ;  /* 0x00000094ff6a723e */ /* 0x000fe200020004ff */
[----:B------:R-:W-:Y:S02]  /*63a0*/  HADD2.F32 R102, -RZ, R102.H1_H1 ;  /* 0x30000066ff667230 */ /* 0x000fe40000004100 */
[C---:B------:R-:W-:Y:S01]  /*63b0*/  FMUL R49, R70.reuse, R53 ;  /* 0x0000003546317220 */ /* 0x040fe20000400000 */
[C---:B------:R-:W-:Y:S01]  /*63c0*/  FMUL R52, R70.reuse, R56 ;  /* 0x0000003846347220 */ /* 0x040fe20000400000 */
[----:B------:R-:W-:Y:S01]  /*63d0*/  F2FP.F16.E5M2.UNPACK_B R108, R148.H1 ;  /* 0x00000094ff6c723e */ /* 0x000fe200030004ff */
[--C-:B------:R-:W-:Y:S02]  /*63e0*/  HADD2.F32 R105, -RZ, R106.reuse.H0_H0 ;  /* 0x2000006aff697230 */ /* 0x100fe40000004100 */
[C---:B------:R-:W-:Y:S01]  /*63f0*/  FMUL R53, R70.reuse, R57 ;  /* 0x0000003946357220 */ /* 0x040fe20000400000 */
[----:B------:R-:W-:Y:S02]  /*6400*/  HADD2.F32 R106, -RZ, R106.H1_H1 ;  /* 0x3000006aff6a7230 */ /* 0x000fe40000004100 */
        /* <DEDUP_REMOVED lines=11> */
[C---:B------:R-:W-:Y:S01]  /*64c0*/  FFMA R3, R73.reuse, R74, R3 ;  /* 0x0000004a49037223 */ /* 0x040fe20000000003 */
[----:B------:R-:W-:Y:S01]  /*64d0*/  F2FP.F16.E5M2.UNPACK_B R116, R150.H1 ;  /* 0x00000096ff74723e */ /* 0x000fe200030004ff */
[--C-:B------:R-:W-:Y:S02]  /*64e0*/  HADD2.F32 R113, -RZ, R114.reuse.H0_H0 ;  /* 0x20000072ff717230 */ /* 0x100fe40000004100 */
[C---:B------:R-:W-:Y:S01]  /*64f0*/  FFMA R7, R73.reuse, R76, R7 ;  /* 0x0000004c49077223 */ /* 0x040fe20000000007 */
[C---:B------:R-:W-:Y:S01]  /*6500*/  FFMA R4, R73.reuse, R77, R4 ;  /* 0x0000004d49047223 */ /* 0x040fe20000000004 */
[----:B------:R-:W-:Y:S01]  /*6510*/  F2FP.F16.E5M2.UNPACK_B R118, R151 ;  /* 0x00000097ff76723e */ /* 0x000fe200020004ff */
[----:B------:R-:W-:Y:S01]  /*6520*/  FFMA R5, R73, R78, R5 ;  /* 0x0000004e49057223 */ /* 0x000fe20000000005 */
[----:B------:R-:W-:Y:S01]  /*6530*/  HADD2.F32 R114, -RZ, R114.H1_H1 ;  /* 0x30000072ff727230 */ /* 0x000fe20000004100 */
[----:B------:R-:W-:Y:S01]  /*6540*/  F2FP.SATFINITE.E5M2.F32.PACK_AB_MERGE_C R173, R7, R3, RZ ;  /* 0x0000000307ad723e */ /* 0x000fe200048060ff */
[C---:B------:R-:W-:Y:S01]  /*6550*/  FMUL R6, R70.reuse, R10 ;  /* 0x0000000a46067220 */ /* 0x040fe20000400000 */
[--C-:B------:R-:W-:Y:S02]  /*6560*/  HADD2.F32 R117, -RZ, R118.reuse.H0_H0 ;  /* 0x20000076ff757230 */ /* 0x100fe40000004100 */
[----:B------:R-:W-:Y:S01]  /*6570*/  FMUL R11, R70, R11 ;  /* 0x0000000b460b7220 */ /* 0x000fe20000400000 */
[----:B------:R-:W-:Y:S01]  /*6580*/  F2FP.SATFINITE.E5M2.F32.PACK_AB_MERGE_C R172, R2, R0, R173 ;  /* 0x0000000002ac723e */ /* 0x000fe200048060ad */
[C---:B------:R-:W-:Y:S01]  /*6590*/  FFMA R6, R73.reuse, R79, R6 ;  /* 0x0000004f49067223 */ /* 0x040fe20000000006 */
[----:B------:R-:W-:Y:S02]  /*65a0*/  HADD2.F32 R118, -RZ, R118.H1_H1 ;  /* 0x30000076ff767230 */ /* 0x000fe40000004100 */
[C---:B------:R-:W-:Y:S01]  /*65b0*/  FFMA R11, R73.reuse, R80, R11 ;  /* 0x00000050490b7223 */ /* 0x040fe2000000000b */
[C---:B------:R-:W-:Y:S01]  /*65c0*/  FFMA R8, R73.reuse, R81, R8 ;  /* 0x0000005149087223 */ /* 0x040fe20000000008 */
[----:B------:R-:W-:Y:S01]  /*65d0*/  F2FP.F16.E5M2.UNPACK_B R120, R151.H1 ;  /* 0x00000097ff78723e */ /* 0x000fe200030004ff */
[----:B------:R-:W-:Y:S01]  /*65e0*/  FFMA R9, R73, R82, R9 ;  /* 0x0000005249097223 */ /* 0x000fe20000000009 */
[C---:B------:R-:W-:Y:S01]  /*65f0*/  FMUL R10, R70.reuse, R14 ;  /* 0x0000000e460a7220 */ /* 0x040fe20000400000 */
[----:B------:R-:W-:Y:S01]  /*6600*/  F2FP.F16.E5M2.UNPACK_B R122, R152 ;  /* 0x00000098ff7a723e */ /* 0x000fe200020004ff */
[C---:B------:R-:W-:Y:S01]  /*6610*/  FMUL R15, R70.reuse, R15 ;  /* 0x0000000f460f7220 */ /* 0x040fe20000400000 */
[----:B------:R-:W-:Y:S01]  /*6620*/  HADD2.F32 R87, -RZ, R88.H0_H0 ;  /* 0x20000058ff577230 */ /* 0x000fe20000004100 */
[----:B------:R-:W-:Y:S01]  /*6630*/  F2FP.SATFINITE.E5M2.F32.PACK_AB_MERGE_C R174, R11, R6, RZ ;  /* 0x000000060bae723e */ /* 0x000fe200048060ff */
[C---:B------:R-:W-:Y:S01]  /*6640*/  FFMA R10, R73.reuse, R83, R10 ;  /* 0x00000053490a7223 */ /* 0x040fe2000000000a */
[C---:B------:R-:W-:Y:S01]  /*6650*/  FFMA R15, R73.reuse, R84, R15 ;  /* 0x00000054490f7223 */ /* 0x040fe2000000000f */
[C---:B------:R-:W-:Y:S01]  /*6660*/  FFMA R12, R73.reuse, R85, R12 ;  /* 0x00000055490c7223 */ /* 0x040fe2000000000c */
[----:B------:R-:W-:Y:S01]  /*6670*/  F2FP.F16.E5M2.UNPACK_B R124, R152.H1 ;  /* 0x00000098ff7c723e */ /* 0x000fe200030004ff */
[----:B------:R-:W-:Y:S01]  /*6680*/  FFMA R13, R73, R86, R13 ;  /* 0x00000056490d7223 */ /* 0x000fe2000000000d */
[----:B------:R-:W-:Y:S01]  /*6690*/  F2FP.SATFINITE.E5M2.F32.PACK_AB_MERGE_C R173, R5, R4, R174 ;  /* 0x0000000405ad723e */ /* 0x000fe200048060ae */
[--C-:B------:R-:W-:Y:S01]  /*66a0*/  HADD2.F32 R121, -RZ, R122.reuse.H0_H0 ;  /* 0x2000007aff797230 */ /* 0x100fe20000004100 */
[----:B------:R-:W-:Y:S01]  /*66b0*/  F2FP.SATFINITE.E5M2.F32.PACK_AB_MERGE_C R174, R15, R10, RZ ;  /* 0x0000000a0fae723e */ /* 0x000fe200048060ff */
[----:B------:R-:W-:Y:S02]  /*66c0*/  HADD2.F32 R122, -RZ, R122.H1_H1 ;  /* 0x3000007aff7a7230 */ /* 0x000fe40000004100 */
[C---:B------:R-:W-:Y:S01]  /*66d0*/  FMUL R14, R70.reuse, R18 ;  /* 0x00000012460e7220 */ /* 0x040fe20000400000 */
[----:B------:R-:W-:Y:S01]  /*66e0*/  HADD2.F32 R88, -RZ, R88.H1_H1 ;  /* 0x30000058ff587230 */ /* 0x000fe20000004100 */
[----:B------:R-:W-:Y:S01]  /*66f0*/  F2FP.SATFINITE.E5M2.F32.PACK_AB_MERGE_C R174, R9, R8, R174 ;  /* 0x0000000809ae723e */ /* 0x000fe200048060ae */
[C---:B------:R-:W-:Y:S01]  /*6700*/  FMUL R19, R70.reuse, R19 ;  /* 0x0000001346137220 */ /* 0x040fe20000400000 */
[--C-:B------:R-:W-:Y:S02]  /*6710*/  HADD2.F32 R91, -RZ, R92.reuse.H0_H0 ;  /* 0x2000005cff5b7230 */ /* 0x100fe40000004100 */
[C---:B------:R-:W-:Y:S01]  /*6720*/  FFMA R14, R73.reuse, R87, R14 ;  /* 0x00000057490e7223 */ /* 0x040fe2000000000e */
[----:B------:R-:W-:Y:S02]  /*6730*/  HADD2.F32 R92, -RZ, R92.H1_H1 ;  /* 0x3000005cff5c7230 */ /* 0x000fe40000004100 */
[C---:B------:R-:W-:Y:S01]  /*6740*/  FFMA R19, R73.reuse, R88, R19 ;  /* 0x0000005849137223 */ /* 0x040fe20000000013 */
[C---:B------:R-:W-:Y:S01]  /*6750*/  FFMA R16, R73.reuse, R89, R16 ;  /* 0x0000005949107223 */ /* 0x040fe20000000010 */
        /* <DEDUP_REMOVED lines=17> */
[----:B------:R1:W-:Y:S01]  /*6870*/  STS.128 [R137+UR44+0x4200], R172 ;  /* 0x004200ac89007988 */ /* 0x0003e20008000c2c */
[----:B------:R-:W-:Y:S01]  /*6880*/  F2FP.SATFINITE.E5M2.F32.PACK_AB_MERGE_C R180, R17, R16, R180 ;  /* 0x0000001011b4723e */ /* 0x000fe200048060b4 */
[C---:B------:R-:W-:Y:S01]  /*6890*/  FFMA R22, R73.reuse, R95, R22 ;  /* 0x0000005f49167223 */ /* 0x040fe20000000016 */
[C---:B------:R-:W-:Y:S01]  /*68a0*/  FMUL R27, R70.reuse, R27 ;  /* 0x0000001b461b7220 */ /* 0x040fe20000400000 */
[--C-:B------:R-:W-:Y:S02]  /*68b0*/  HADD2.F32 R99, -RZ, R100.reuse.H0_H0 ;  /* 0x20000064ff637230 */ /* 0x100fe40000004100 */
[C---:B------:R-:W-:Y:S01]  /*68c0*/  FMUL R26, R70.reuse, R30 ;  /* 0x0000001e461a7220 */ /* 0x040fe20000400000 */
[----:B------:R-:W-:Y:S02]  /*68d0*/  HADD2.F32 R100, -RZ, R100.H1_H1 ;  /* 0x30000064ff647230 */ /* 0x000fe40000004100 */
[C---:B------:R-:W-:Y:S01]  /*68e0*/  FFMA R27, R73.reuse, R96, R27 ;  /* 0x00000060491b7223 */ /* 0x040fe2000000001b */
[C---:B------:R-:W-:Y:S01]  /*68f0*/  FFMA R24, R73.reuse, R97, R24 ;  /* 0x0000006149187223 */ /* 0x040fe20000000018 */
[C---:B------:R-:W-:Y:S01]  /*6900*/  FFMA R25, R73.reuse, R98, R25 ;  /* 0x0000006249197223 */ /* 0x040fe20000000019 */
[----:B------:R-:W-:Y:S01]  /*6910*/  F2FP.F16.E5M2.UNPACK_B R130, R154 ;  /* 0x0000009aff82723e */ /* 0x000fe200020004ff */
[----:B------:R-:W-:Y:S01]  /*6920*/  FFMA R26, R73, R99, R26 ;  /* 0x00000063491a7223 */ /* 0x000fe2000000001a */
[----:B------:R-:W-:Y:S01]  /*6930*/  F2FP.SATFINITE.E5M2.F32.PACK_AB_MERGE_C R181, R27, R22, RZ ;  /* 0x000000161bb5723e */ /* 0x000fe200048060ff */
[C---:B------:R-:W-:Y:S01]  /*6940*/  FMUL R31, R70.reuse, R31 ;  /* 0x0000001f461f7220 */ /* 0x040fe20000400000 */
[--C-:B------:R-:W-:Y:S02]  /*6950*/  HADD2.F32 R103, -RZ, R104.reuse.H0_H0 ;  /* 0x20000068ff677230 */ /* 0x100fe40000004100 */
[C---:B------:R-:W-:Y:S01]  /*6960*/  FMUL R30, R70.reuse, R34 ;  /* 0x00000022461e7220 */ /* 0x040fe20000400000 */
[----:B------:R-:W-:Y:S01]  /*6970*/  HADD2.F32 R104, -RZ, R104.H1_H1 ;  /* 0x30000068ff687230 */ /* 0x000fe20000004100 */
[----:B------:R-:W-:Y:S01]  /*6980*/  F2FP.SATFINITE.E5M2.F32.PACK_AB_MERGE_C R181, R21, R20, R181 ;  /* 0x0000001415b5723e */ /* 0x000fe200048060b5 */
[C---:B------:R-:W-:Y:S01]  /*6990*/  FFMA R31, R73.reuse, R100, R31 ;  /* 0x00000064491f7223 */ /* 0x040fe2000000001f */
[C---:B------:R-:W-:Y:S01]  /*69a0*/  FFMA R28, R73.reuse, R101, R28 ;  /* 0x00000065491c7223 */ /* 0x040fe2000000001c */
[C---:B------:R-:W-:Y:S01]  /*69b0*/  FFMA R29, R73.reuse, R102, R29 ;  /* 0x00000066491d7223 */ /* 0x040fe2000000001d */
[----:B------:R-:W-:Y:S01]  /*69c0*/  F2FP.F16.E5M2.UNPACK_B R132, R154.H1 ;  /* 0x0000009aff84723e */ /* 0x000fe200030004ff */
[----:B------:R-:W-:Y:S01]  /*69d0*/  FFMA R30, R73, R103, R30 ;  /* 0x00000067491e7223 */ /* 0x000fe2000000001e */
[----:B------:R-:W-:Y:S01]  /*69e0*/  F2FP.SATFINITE.E5M2.F32.PACK_AB_MERGE_C R182, R31, R26, RZ ;  /* 0x0000001a1fb6723e */ /* 0x000fe200048060ff */
[----:B------:R-:W-:Y:S02]  /*69f0*/  HADD2.F32 R129, -RZ, R130.H0_H0 ;  /* 0x20000082ff817230 */ /* 0x000fe40000004100 */
[C---:B------:R-:W-:Y:S01]  /*6a00*/  FMUL R35, R70.reuse, R35 ;  /* 0x0000002346237220 */ /* 0x040fe20000400000 */
[----:B------:R-:W-:Y:S01]  /*6a10*/  HADD2.F32 R107, -RZ, R108.H0_H0 ;  /* 0x2000006cff6b7230 */ /* 0x000fe20000004100 */
[----:B------:R-:W-:Y:S01]  /*6a20*/  F2FP.SATFINITE.E5M2.F32.PACK_AB_MERGE_C R182, R25, R24, R182 ;  /* 0x0000001819b6723e */ /* 0x000fe200048060b6 */
[----:B------:R-:W-:Y:S02]  /*6a30*/  HADD2.F32 R130, -RZ, R130.H1_H1 ;  /* 0x30000082ff827230 */ /* 0x000fe40000004100 */
[C---:B------:R-:W-:Y:S01]  /*6a40*/  FFMA R35, R73.reuse, R104, R35 ;  /* 0x0000006849237223 */ /* 0x040fe20000000023 */
[C---:B------:R-:W-:Y:S01]  /*6a50*/  FFMA R32, R73.reuse, R105, R32 ;  /* 0x0000006949207223 */ /* 0x040fe20000000020 */
[----:B------:R-:W-:Y:S01]  /*6a60*/  FFMA R33, R73, R106, R33 ;  /* 0x0000006a49217223 */ /* 0x000fe20000000021 */
[----:B------:R-:W-:Y:S02]  /*6a70*/  HADD2.F32 R108, -RZ, R108.H1_H1 ;  /* 0x3000006cff6c7230 */ /* 0x000fe40000004100 */
        /* <DEDUP_REMOVED lines=16> */
[----:B------:R1:W-:Y:S01]  /*6b80*/  STS.128 [R179+0x4010], R180 ;  /* 0x004010b4b3007388 */ /* 0x0003e20000000c00 */
[----:B------:R-:W-:Y:S01]  /*6b90*/  F2FP.SATFINITE.E5M2.F32.PACK_AB_MERGE_C R188, R33, R32, R188 ;  /* 0x0000002021bc723e */ /* 0x000fe200048060bc */
[C---:B------:R-:W-:Y:S01]  /*6ba0*/  FFMA R38, R73.reuse, R111, R38 ;  /* 0x0000006f49267223 */ /* 0x040fe20000000026 */
[C---:B------:R-:W-:Y:S01]  /*6bb0*/  FMUL R43, R70.reuse, R43 ;  /* 0x0000002b462b7220 */ /* 0x040fe20000400000 */
[--C-:B------:R-:W-:Y:S02]  /*6bc0*/  HADD2.F32 R115, -RZ, R116.reuse.H0_H0 ;  /* 0x20000074ff737230 */ /* 0x100fe40000004100 */
[----:B------:R-:W-:Y:S01]  /*6bd0*/  FMUL R42, R70, R46 ;  /* 0x0000002e462a7220 */ /* 0x000fe20000400000 */
[----:B------:R-:W-:Y:S02]  /*6be0*/  HADD2.F32 R116, -RZ, R116.H1_H1 ;  /* 0x30000074ff747230 */ /* 0x000fe40000004100 */
[C---:B------:R-:W-:Y:S01]  /*6bf0*/  FFMA R43, R73.reuse, R112, R43 ;  /* 0x00000070492b7223 */ /* 0x040fe2000000002b */
[C---:B------:R-:W-:Y:S01]  /*6c00*/  FFMA R40, R73.reuse, R113, R40 ;  /* 0x0000007149287223 */ /* 0x040fe20000000028 */
[C---:B------:R-:W-:Y:S01]  /*6c10*/  FFMA R41, R73.reuse, R114, R41 ;  /* 0x0000007249297223 */ /* 0x040fe20000000029 */
[----:B------:R-:W-:Y:S01]  /*6c20*/  ISETP.NE.AND P0, PT, R178, RZ, PT ;  /* 0x000000ffb200720c */ /* 0x000fe20003f05270 */
        /* <DEDUP_REMOVED lines=10> */
[C---:B------:R-:W-:Y:S01]  /*6cd0*/  FMUL R51, R70.reuse, R51 ;  /* 0x0000003346337220 */ /* 0x040fe20000400000 */
[--C-:B------:R-:W-:Y:S02]  /*6ce0*/  HADD2.F32 R123, -RZ, R124.reuse.H0_H0 ;  /* 0x2000007cff7b7230 */ /* 0x100fe40000004100 */
[C---:B------:R-:W-:Y:S01]  /*6cf0*/  FFMA R46, R73.reuse, R119, R46 ;  /* 0x00000077492e7223 */ /* 0x040fe2000000002e */
[----:B------:R-:W-:Y:S02]  /*6d00*/  HADD2.F32 R124, -RZ, R124.H1_H1 ;  /* 0x3000007cff7c7230 */ /* 0x000fe40000004100 */
[C---:B------:R-:W-:Y:S01]  /*6d10*/  FMUL R50, R70.reuse, R54 ;  /* 0x0000003646327220 */ /* 0x040fe20000400000 */
[C---:B------:R-:W-:Y:S01]  /*6d20*/  FFMA R51, R73.reuse, R120, R51 ;  /* 0x0000007849337223 */ /* 0x040fe20000000033 */
[C---:B------:R-:W-:Y:S01]  /*6d30*/  FMUL R55, R70.reuse, R55 ;  /* 0x0000003746377220 */ /* 0x040fe20000400000 */
[C---:B------:R-:W-:Y:S01]  /*6d40*/  FFMA R48, R73.reuse, R121, R48 ;  /* 0x0000007949307223 */ /* 0x040fe20000000030 */
[C---:B------:R-:W-:Y:S01]  /*6d50*/  FFMA R49, R73.reuse, R122, R49 ;  /* 0x0000007a49317223 */ /* 0x040fe20000000031 */
        /* <DEDUP_REMOVED lines=20> */
[----:B------:R-:W-:Y:S01]  /*6ea0*/  FFMA R63, R73, R132, R63 ;  /* 0x00000084493f7223 */ /* 0x000fe2000000003f */
[----:B------:R-:W-:Y:S01]  /*6eb0*/  FMUL R67, R70, R67 ;  /* 0x0000004346437220 */ /* 0x000fe20000400000 */
[----:B------:R-:W-:Y:S01]  /*6ec0*/  F2FP.SATFINITE.E5M2.F32.PACK_AB_MERGE_C R190, R47, R42, RZ ;  /* 0x0000002a2fbe723e */ /* 0x000fe200048060ff */
[----:B------:R-:W-:Y:S01]  /*6ed0*/  FFMA R60, R73, R133, R60 ;  /* 0x00000085493c7223 */ /* 0x000fe2000000003c */
[----:B------:R-:W-:Y:S01]  /*6ee0*/  F2FP.SATFINITE.E5M2.F32.PACK_AB_MERGE_C R191, R51, R46, RZ ;  /* 0x0000002e33bf723e */ /* 0x000fe200048060ff */
[C---:B------:R-:W-:Y:S01]  /*6ef0*/  FFMA R61, R73.reuse, R134, R61 ;  /* 0x00000086493d7223 */ /* 0x040fe2000000003d */
[C---:B------:R-:W-:Y:S01]  /*6f00*/  FFMA R62, R73.reuse, R135, R62 ;  /* 0x00000087493e7223 */ /* 0x040fe2000000003e */
[----:B------:R-:W-:Y:S01]  /*6f10*/  FFMA R67, R73, R136, R67 ;  /* 0x0000008849437223 */ /* 0x000fe20000000043 */
[----:B------:R-:W-:Y:S02]  /*6f20*/  F2FP.SATFINITE.E5M2.F32.PACK_AB_MERGE_C R190, R41, R40, R190 ;  /* 0x0000002829be723e */ /* 0x000fe400048060be */
[----:B------:R-:W-:Y:S02]  /*6f30*/  F2FP.SATFINITE.E5M2.F32.PACK_AB_MERGE_C R191, R45, R44, R191 ;  /* 0x0000002c2dbf723e */ /* 0x000fe400048060bf */
[----:B------:R-:W-:Y:S02]  /*6f40*/  F2FP.SATFINITE.E5M2.F32.PACK_AB_MERGE_C R196, R55, R50, RZ ;  /* 0x0000003237c4723e */ /* 0x000fe400048060ff */
[----:B------:R-:W-:Y:S01]  /*6f50*/  F2FP.SATFINITE.E5M2.F32.PACK_AB_MERGE_C R197, R59, R54, RZ ;  /* 0x000000363bc5723e */ /* 0x000fe200048060ff */
[----:B------:R1:W-:Y:S01]  /*6f60*/  STS.128 [R185+0x4020], R188 ;  /* 0x004020bcb9007388 */ /* 0x0003e20000000c00 */
[----:B------:R-:W-:Y:S02]  /*6f70*/  F2FP.SATFINITE.E5M2.F32.PACK_AB_MERGE_C R198, R63, R58, RZ ;  /* 0x0000003a3fc6723e */ /* 0x000fe400048060ff */
[----:B------:R-:W-:Y:S02]  /*6f80*/  F2FP.SATFINITE.E5M2.F32.PACK_AB_MERGE_C R199, R67, R62, RZ ;  /* 0x0000003e43c7723e */ /* 0x000fe400048060ff */
[----:B------:R-:W-:Y:S02]  /*6f90*/  F2FP.SATFINITE.E5M2.F32.PACK_AB_MERGE_C R196, R49, R48, R196 ;  /* 0x0000003031c4723e */ /* 0x000fe400048060c4 */
[----:B------:R-:W-:Y:S02]  /*6fa0*/  F2FP.SATFINITE.E5M2.F32.PACK_AB_MERGE_C R197, R53, R52, R197 ;  /* 0x0000003435c5723e */ /* 0x000fe400048060c5 */
[----:B------:R-:W-:Y:S02]  /*6fb0*/  F2FP.SATFINITE.E5M2.F32.PACK_AB_MERGE_C R198, R57, R56, R198 ;  /* 0x0000003839c6723e */ /* 0x000fe400048060c6 */
[----:B------:R-:W-:Y:S02]  /*6fc0*/  F2FP.SATFINITE.E5M2.F32.PACK_AB_MERGE_C R199, R61, R60, R199 ;  /* 0x0000003c3dc7723e */ /* 0x000fe400048060c7 */
[----:B------:R-:W-:Y:S02]  /*6fd0*/  LEA R193, R166, UR44, 0x3 ;  /* 0x0000002ca6c17c11 */ /* 0x000fe4000f8e18ff */
[----:B------:R-:W-:Y:S01]  /*6fe0*/  @P6 SHF.L.U32 R204, R165, 0x1f, RZ ;  /* 0x0000001fa5cc6819 */ /* 0x000fe200000006ff */
[----:B------:R1:W-:Y:S01]  /*6ff0*/  STS.128 [R184+0x4010], R196 ;  /* 0x004010c4b8007388 */ /* 0x0003e20000000c00 */
[----:B------:R-:W-:Y:S01]  /*7000*/  @!PT LDS RZ, [RZ] ;  /* 0x00000000fffff984 */ /* 0x000fe20000000800 */
[----:B------:R-:W-:Y:S01]  /*7010*/  @!PT LDS RZ, [RZ] ;  /* 0x00000000fffff984 */ /* 0x000fe20000000800 */
[----:B------:R-:W-:Y:S01]  /*7020*/  @!PT LDS RZ, [RZ] ;  /* 0x00000000fffff984 */ /* 0x000fe20000000800 */
[----:B------:R-:W-:Y:S01]  /*7030*/  @!PT LDS RZ, [RZ] ;  /* 0x00000000fffff984 */ /* 0x000fe20000000800 */
[----:B------:R2:W-:Y:S07]  /*7040*/  MEMBAR.ALL.CTA ;  /* 0x0000000000007992 */ /* 0x0005ee0000008000 */
[----:B--2---:R-:W2:Y:S02]  /*7050*/  FENCE.VIEW.ASYNC.S ;  /* 0x00000000000073c6 */ /* 0x004ea40000000000 */
[----:B--2---:R-:W-:Y:S06]  /*7060*/  BAR.SYNC.DEFER_BLOCKING 0x1, 0x80 ;  /* 0x0042000000007b1d */ /* 0x004fec0000010000 */
[----:B------:R-:W-:Y:S05]  /*7070*/  @P0 BRA `(.L_x_102) ;  /* 0x0000000000280947 */ /* 0x000fea0003800000 */
[----:B------:R-:W2:Y:S01]  /*7080*/  LDCU.64 UR6, c[0x0][0x348] ;  /* 0x00006900ff0677ac */ /* 0x000ea20008000a00 */
[----:B------:R-:W-:Y:S01]  /*7090*/  UIADD3 UR4, UPT, UPT, UR44, 0x4200, URZ ;  /* 0x000042002c047890 */ /* 0x000fe2000fffe0ff */
[----:B------:R-:W-:Y:S05]  /*70a0*/  UMOV UR51, UR36 ;  /* 0x0000002400337c82 */ /* 0x000fea0008000000 */
[----:B------:R-:W-:Y:S04]  /*70b0*/  MOV R177, UR4 ;  /* 0x0000000400b17c02 */ /* 0x000fe80008000f00 */
[----:B------:R-:W-:Y:S01]  /*70c0*/  R2UR UR48, R177 ;  /* 0x00000000b13072ca */ /* 0x000fe200000e0000 */
[----:B--2---:R-:W-:Y:S04]  /*70d0*/  UIADD3 UR4, UP0, UPT, UR6, 0x680, URZ ;  /* 0x0000068006047890 */ /* 0x004fe8000ff1e0ff */
[----:B------:R-:W-:Y:S09]  /*70e0*/  UIADD3.X UR5, UPT, UPT, URZ, UR7, URZ, UP0, !UPT ;  /* 0x00000007ff057290 */ /* 0x000ff200087fe4ff */
[----:B------:R2:W-:Y:S01]  /*70f0*/  UTMASTG.3D [UR48], [UR4] ;  /* 0x00000030040073b5 */ /* 0x0005e20008010000 */
[----:B------:R0:W-:Y:S01]  /*7100*/  UTMACMDFLUSH ;  /* 0x00000000000079b7 */ /* 0x0001e20000000000 */
[----:B--2---:R-:W-:Y:S04]  /*7110*/  DEPBAR.LE SB0, 0x1 ;  /* 0x000080400000791a */ /* 0x004fe80000000000 */
.L_x_102:
[----:B------:R-:W-:Y:S05]  /*7120*/  BSYNC.RECONVERGENT B0 ;  /* 0x0000000000007941 */ /* 0x000fea0003800200 */
.L_x_101:
[----:B------:R-:W-:Y:S06]  /*7130*/  BAR.SYNC.DEFER_BLOCKING 0x1, 0x80 ;  /* 0x0042000000007b1d */ /* 0x000fec0000010000 */
[----:B------:R-:W2:Y:S01]  /*7140*/  @P6 SYNCS.PHASECHK.TRANS64.TRYWAIT P0, [R193+URZ+0x30], R204 ;  /* 0x000030ccc10065a7 */ /* 0x000ea200080011ff */
[----:B------:R-:W-:Y:S01]  /*7150*/  BSSY B1, `(.L_x_103) ;  /* 0x0000023000017945 */ /* 0x000fe20003800000 */
[----:B--2---:R-:W-:Y:S03]  /*7160*/  @P6 SEL R187, RZ, 0x1, !P0 ;  /* 0x00000001ffbb6807 */ /* 0x004fe60004000000 */
[----:B------:R-:W-:Y:S05]  /*7170*/  @!P6 BRA `(.L_x_104) ;  /* 0x000000000080e947 */ /* 0x000fea0003800000 */
[----:B------:R-:W-:Y:S01]  /*7180*/  ISETP.NE.AND P1, PT, R192, RZ, PT ;  /* 0x000000ffc000720c */ /* 0x000fe20003f25270 */
[----:B------:R-:W-:Y:S01]  /*7190*/  BSSY B0, `(.L_x_105) ;  /* 0x000000a000007945 */ /* 0x000fe20003800000 */
[----:B------:R-:W-:Y:S11]  /*71a0*/  ISETP.NE.AND P0, PT, R187, RZ, PT ;  /* 0x000000ffbb00720c */ /* 0x000ff60003f05270 */
[----:B------:R-:W-:Y:S04]  /*71b0*/  @P1 IMAD R3, R166, 0x2000, R171 ;  /* 0x00002000a6031824 */ /* 0x000fe800078e02ab */
[C---:B------:R-:W-:Y:S01]  /*71c0*/  @P1 IMAD.IADD R5, R3.reuse, 0x1, R194 ;  /* 0x0000000103051824 */ /* 0x040fe200078e02c2 */
[----:B------:R-:W-:Y:S03]  /*71d0*/  @P1 IADD3 R202, PT, PT, R3, R202, RZ ;  /* 0x000000ca03ca1210 */ /* 0x000fe60007ffe0ff */
[----:B------:R-:W-:Y:S01]  /*71e0*/  @P1 IMAD.IADD R200, R200, 0x1, R5 ;  /* 0x00000001c8c81824 */ /* 0x000fe200078e0205 */
[----:B------:R-:W-:Y:S06]  /*71f0*/  @P0 BRA `(.L_x_106) ;  /* 0x00000000000c0947 */ /* 0x000fec0003800000 */
[----:B------:R-:W-:Y:S04]  /*7200*/  SHF.L.U32 R0, R165, 0x1f, RZ ;  /* 0x0000001fa5007819 */ /* 0x000fe800000006ff */
[----:B------:R-:W2:Y:S02]  /*7210*/  SYNCS.PHASECHK.TRANS64.TRYWAIT P0, [R193+URZ+0x30], R0 ;  /* 0x00003000c10075a7 */ /* 0x000ea400080011ff */
[----:B--2---:R-:W-:Y:S05]  /*7220*/  @!P0 BRA `(.L_x_107) ;  /* 0x0000001c00a88947 */ /* 0x004fea0003800000 */
.L_x_106:
[----:B------:R-:W-:Y:S05]  /*7230*/  BSYNC B0 ;  /* 0x0000000000007941 */ /* 0x000fea0003800000 */
.L_x_105:
[----:B------:R-:W-:Y:S01]  /*7240*/  ISETP.NE.AND P0, PT, R192, RZ, PT ;  /* 0x000000ffc000720c */ /* 0x000fe20003f05270 */
[----:B--2---:R-:W-:Y:S02]  /*7250*/  VIADD R193, R193, 0x40 ;  /* 0x00000040c1c17836 */ /* 0x004fe40000000000 */
[----:B------:R-:W-:Y:S02]  /*7260*/  IMAD.U32 R0, RZ, RZ, UR45 ;  /* 0x0000002dff007e24 */ /* 0x000fe4000f8e00ff */
[----:B------:R-:W-:Y:S03]  /*7270*/  VIADD R166, R166, 0x1 ;  /* 0x00000001a6a67836 */ /* 0x000fe60000000000 */
[----:B------:R-:W-:Y:S05]  /*7280*/  PRMT R0, R0, 0x654, R193 ;  /* 0x0000065400007816 */ /* 0x000fea00000000c1 */
[----:B------:R2:W3:Y:S04]  /*7290*/  @P0 LDS.128 R140, [R3] ;  /* 0x00000000038c0984 */ /* 0x0004e80000000c00 */
[----:B------:R2:W4:Y:S04]  /*72a0*/  @P0 LDS.128 R144, [R5+0x10] ;  /* 0x0000100005900984 */ /* 0x0005280000000c00 */
        /* <DEDUP_REMOVED lines=12> */
[----:B--234-:R-:W-:Y:S02]  /*7370*/  LOP3.LUT R165, R165, R0, RZ, 0x3c, !PT ;  /* 0x00000000a5a57212 */ /* 0x01cfe400078e3cff */
.L_x_104:
[----:B------:R-:W-:Y:S05]  /*7380*/  BSYNC B1 ;  /* 0x0000000000017941 */ /* 0x000fea0003800000 */
.L_x_103:
[----:B------:R-:W-:Y:S05]  /*7390*/  VIADD R0, R71, 0x40 ;  /* 0x0000004047007836 */ /* 0x000fea0000000000 */
[----:B------:R-:W-:Y:S04]  /*73a0*/  SHF.R.U32.HI R0, RZ, 0x15, R0 ;  /* 0x00000015ff007819 */ /* 0x000fe80000011600 */
[----:B------:R-:W-:Y:S11]  /*73b0*/  LOP3.LUT P0, RZ, R0, 0x3, R159, 0x48, !PT ;  /* 0x0000000300ff7812 */ /* 0x000ff6000780489f */
[----:B------:R-:W-:Y:S02]  /*73c0*/  @!UPT UIADD3 URZ, UPT, UPT, URZ, URZ, URZ ;  /* 0x000000fffffff290 */ /* 0x000fe4000fffe0ff */
        /* <DEDUP_REMOVED lines=8> */
[----:B------:R-:W5:Y:S01]  /*7450*/  LDCU.64 UR4, c[0x4][0x10] ;  /* 0x01000200ff0477ac */ /* 0x000f620008000a00 */
[----:B--2---:R-:W-:Y:S01]  /*7460*/  MOV R5, UR9 ;  /* 0x0000000900057c02 */ /* 0x004fe20008000f00 */
[----:B------:R-:W-:Y:S01]  /*7470*/  IMAD.U32 R4, RZ, RZ, UR8 ;  /* 0x00000008ff047e24 */ /* 0x000fe2000f8e00ff */
[----:B---3--:R-:W-:Y:S01]  /*7480*/  MOV R7, UR7 ;  /* 0x0000000700077c02 */ /* 0x008fe20008000f00 */
[----:B------:R-:W-:Y:S01]  /*7490*/  IMAD.U32 R6, RZ, RZ, UR6 ;  /* 0x00000006ff067e24 */ /* 0x000fe2000f8e00ff */
[----:B-----5:R-:W-:Y:S01]  /*74a0*/  MOV R11, UR5 ;  /* 0x00000005000b7c02 */ /* 0x020fe20008000f00 */
[----:B------:R-:W-:Y:S02]  /*74b0*/  IMAD.U32 R10, RZ, RZ, UR4 ;  /* 0x00000004ff0a7e24 */ /* 0x000fe4000f8e00ff */
[----:B------:R-:W-:Y:S07]  /*74c0*/  LEPC R20, `(.L_x_108) ;  /* 0x000000001014794e */ /* 0x000fee0000000000 */
[----:B-1--4-:R-:W-:Y:S05]  /*74d0*/  CALL.ABS.NOINC R2 ;  /* 0x0000000002007343 */ /* 0x012fea0003c00000 */
.L_x_108:
[----:B------:R-:W-:Y:S01]  /*74e0*/  ISETP.NE.AND P0, PT, R178, RZ, PT ;  /* 0x000000ffb200720c */ /* 0x000fe20003f05270 */
[----:B------:R-:W-:Y:S05]  /*74f0*/  WARPSYNC.ALL ;  /* 0x0000000000007948 */ /* 0x000fea0003800000 */
[----:B------:R-:W-:Y:S01]  /*7500*/  R2UR UR4, R71 ;  /* 0x00000000470472ca */ /* 0x000fe200000e0000 */
[----:B------:R-:W-:Y:S01]  /*7510*/  BSSY.RECONVERGENT B0, `(.L_x_109) ;  /* 0x000011e000007945 */ /* 0x000fe20003800200 */
[----:B------:R-:W-:Y:S02]  /*7520*/  F2FP.F16.E5M2.UNPACK_B R11, R141 ;  /* 0x0000008dff0b723e */ /* 0x000fe400020004ff */
[----:B------:R-:W-:Y:S02]  /*7530*/  F2FP.F16.E5M2.UNPACK_B R10, R142 ;  /* 0x0000008eff0a723e */ /* 0x000fe400020004ff */
[----:B------:R-:W-:Y:S01]  /*7540*/  F2FP.F16.E5M2.UNPACK_B R9, R143 ;  /* 0x0000008fff09723e */ /* 0x000fe200020004ff */
[--C-:B------:R-:W-:Y:S01]  /*7550*/  HADD2.F32 R74, -RZ, R11.reuse.H0_H0 ;  /* 0x2000000bff4a7230 */ /* 0x100fe20000004100 */
[----:B------:R-:W-:Y:S01]  /*7560*/  F2FP.F16.E5M2.UNPACK_B R8, R144 ;  /* 0x00000090ff08723e */ /* 0x000fe200020004ff */
[----:B------:R-:W-:Y:S01]  /*7570*/  HADD2.F32 R76, -RZ, R11.H1_H1 ;  /* 0x3000000bff4c7230 */ /* 0x000fe20000004100 */
[----:B------:R-:W-:Y:S01]  /*7580*/  F2FP.F16.E5M2.UNPACK_B R7, R145 ;  /* 0x00000091ff07723e */ /* 0x000fe200020004ff */
[--C-:B------:R-:W-:Y:S01]  /*7590*/  HADD2.F32 R77, -RZ, R10.reuse.H0_H0 ;  /* 0x2000000aff4d7230 */ /* 0x100fe20000004100 */
[----:B------:R-:W-:Y:S01]  /*75a0*/  F2FP.F16.E5M2.UNPACK_B R6, R146 ;  /* 0x00000092ff06723e */ /* 0x000fe200020004ff */
[----:B------:R-:W-:Y:S01]  /*75b0*/  HADD2.F32 R80, -RZ, R10.H1_H1 ;  /* 0x3000000aff507230 */ /* 0x000fe20000004100 */
[----:B------:R-:W-:Y:S01]  /*75c0*/  F2FP.F16.E5M2.UNPACK_B R5, R147 ;  /* 0x00000093ff05723e */ /* 0x000fe200020004ff */
[--C-:B------:R-:W-:Y:S01]  /*75d0*/  HADD2.F32 R81, -RZ, R9.reuse.H0_H0 ;  /* 0x20000009ff517230 */ /* 0x100fe20000004100 */
[----:B-1----:R-:W-:Y:S01]  /*75e0*/  F2FP.F16.E5M2.UNPACK_B R4, R148 ;  /* 0x00000094ff04723e */ /* 0x002fe200020004ff */
[----:B------:R-:W-:Y:S01]  /*75f0*/  HADD2.F32 R84, -RZ, R9.H1_H1 ;  /* 0x30000009ff547230 */ /* 0x000fe20000004100 */
[-C--:B------:R-:W-:Y:S01]  /*7600*/  F2FP.F16.E5M2.UNPACK_B R2, R140.reuse ;  /* 0x0000008cff02723e */ /* 0x080fe200020004ff */
[--C-:B------:R-:W-:Y:S01]  /*7610*/  HADD2.F32 R85, -RZ, R8.reuse.H0_H0 ;  /* 0x20000008ff557230 */ /* 0x100fe20000004100 */
[----:B------:R-:W-:Y:S01]  /*7620*/  F2FP.F16.E5M2.UNPACK_B R140, R140.H1 ;  /* 0x0000008cff8c723e */ /* 0x000fe200030004ff */
[----:B------:R-:W-:Y:S01]  /*7630*/  HADD2.F32 R87, -RZ, R8.H1_H1 ;  /* 0x30000008ff577230 */ /* 0x000fe20000004100 */
[----:B------:R-:W-:Y:S01]  /*7640*/  F2FP.F16.E5M2.UNPACK_B R141, R141.H1 ;  /* 0x0000008dff8d723e */ /* 0x000fe200030004ff */
[--C-:B------:R-:W-:Y:S01]  /*7650*/  HADD2.F32 R90, -RZ, R7.reuse.H0_H0 ;  /* 0x20000007ff5a7230 */ /* 0x100fe20000004100 */
[----:B------:R-:W-:Y:S01]  /*7660*/  F2FP.F16.E5M2.UNPACK_B R142, R142.H1 ;  /* 0x0000008eff8e723e */ /* 0x000fe200030004ff */
[----:B------:R-:W-:Y:S01]  /*7670*/  HADD2.F32 R91, -RZ, R7.H1_H1 ;  /* 0x30000007ff5b7230 */ /* 0x000fe20000004100 */
[----:B------:R-:W-:Y:S01]  /*7680*/  F2FP.F16.E5M2.UNPACK_B R143, R143.H1 ;  /* 0x0000008fff8f723e */ /* 0x000fe200030004ff */
[--C-:B------:R-:W-:Y:S01]  /*7690*/  HADD2.F32 R94, -RZ, R6.reuse.H0_H0 ;  /* 0x20000006ff5e7230 */ /* 0x100fe20000004100 */
[----:B------:R-:W-:Y:S01]  /*76a0*/  R2UR UR5, R186 ;  /* 0x00000000ba0572ca */ /* 0x000fe200000e0000 */
[----:B------:R-:W-:Y:S01]  /*76b0*/  HADD2.F32 R95, -RZ, R6.H1_H1 ;  /* 0x30000006ff5f7230 */ /* 0x000fe20000004100 */
        /* <DEDUP_REMOVED lines=9> */
[----:B------:R-:W1:Y:S01]  /*7750*/  LDTM.x64 R4, tmem[UR4+0x40] ;  /* 0x00004004000479ee */ /* 0x000e620008340000 */
[--C-:B------:R-:W-:Y:S01]  /*7760*/  HADD2.F32 R0, -RZ, R2.reuse.H0_H0 ;  /* 0x20000002ff007230 */ /* 0x100fe20000004100 */
[----:B------:R-:W-:Y:S01]  /*7770*/  NOP ;  /* 0x0000000000007918 */ /* 0x000fe20000000000 */
[----:B------:R-:W-:Y:S01]  /*7780*/  UIADD3 UR4, UPT, UPT, UR5, 0xa0, URZ ;  /* 0x000000a005047890 */ /* 0x000fe2000fffe0ff */
[----:B------:R-:W-:Y:S01]  /*7790*/  HADD2.F32 R2, -RZ, R2.H1_H1 ;  /* 0x30000002ff027230 */ /* 0x000fe20000004100 */
[----:B------:R-:W-:Y:S01]  /*77a0*/  F2FP.F16.E5M2.UNPACK_B R127, R154 ;  /* 0x0000009aff7f723e */ /* 0x000fe200020004ff */
[----:B------:R-:W-:Y:S01]  /*77b0*/  HADD2.F32 R78, -RZ, R141.H1_H1 ;  /* 0x3000008dff4e7230 */ /* 0x000fe20000004100 */
[----:B------:R-:W-:Y:S01]  /*77c0*/  UPRMT UR4, UR45, 0x654, UR4 ;  /* 0x000006542d047896 */ /* 0x000fe20008000004 */
[--C-:B------:R-:W-:Y:S01]  /*77d0*/  HADD2.F32 R106, -RZ, R107.reuse.H0_H0 ;  /* 0x2000006bff6a7230 */ /* 0x100fe20000004100 */
[----:B------:R-:W-:Y:S01]  /*77e0*/  F2FP.F16.E5M2.UNPACK_B R130, R155 ;  /* 0x0000009bff82723e */ /* 0x000fe200020004ff */
[----:B------:R-:W-:Y:S01]  /*77f0*/  HADD2.F32 R107, -RZ, R107.H1_H1 ;  /* 0x3000006bff6b7230 */ /* 0x000fe20000004100 */
[----:B------:R-:W-:Y:S01]  /*7800*/  F2FP.F16.E5M2.UNPACK_B R144, R144.H1 ;  /* 0x00000090ff90723e */ /* 0x000fe200030004ff */
[--C-:B------:R-:W-:Y:S01]  /*7810*/  HADD2.F32 R110, -RZ, R111.reuse.H0_H0 ;  /* 0x2000006fff6e7230 */ /* 0x100fe20000004100 */
[----:B------:R-:W-:Y:S01]  /*7820*/  F2FP.F16.E5M2.UNPACK_B R145, R145.H1 ;  /* 0x00000091ff91723e */ /* 0x000fe200030004ff */
[----:B------:R-:W-:Y:S01]  /*7830*/  HADD2.F32 R111, -RZ, R111.H1_H1 ;  /* 0x3000006fff6f7230 */ /* 0x000fe20000004100 */
[----:B------:R-:W-:Y:S01]  /*7840*/  F2FP.F16.E5M2.UNPACK_B R146, R146.H1 ;  /* 0x00000092ff92723e */ /* 0x000fe200030004ff */
[----:B-1----:R-:W-:Y:S01]  /*7850*/  SYNCS.ARRIVE.TRANS64.RED.A1T0 RZ, [UR4], RZ ;  /* 0x000000ffffff79a7 */ /* 0x002fe20008100404 */
[--C-:B------:R-:W-:Y:S01]  /*7860*/  HADD2.F32 R114, -RZ, R115.reuse.H0_H0 ;  /* 0x20000073ff727230 */ /* 0x100fe20000004100 */
[----:B------:R-:W-:Y:S01]  /*7870*/  F2FP.F16.E5M2.UNPACK_B R147, R147.H1 ;  /* 0x00000093ff93723e */ /* 0x000fe200030004ff */
[----:B------:R-:W-:Y:S01]  /*7880*/  HADD2.F32 R115, -RZ, R115.H1_H1 ;  /* 0x30000073ff737230 */ /* 0x000fe20000004100 */
[----:B------:R-:W-:Y:S01]  /*7890*/  F2FP.F16.E5M2.UNPACK_B R148, R148.H1 ;  /* 0x00000094ff94723e */ /* 0x000fe200030004ff */
[--C-:B------:R-:W-:Y:S01]  /*78a0*/  HADD2.F32 R118, -RZ, R119.reuse.H0_H0 ;  /* 0x20000077ff767230 */ /* 0x100fe20000004100 */
[----:B------:R-:W-:Y:S01]  /*78b0*/  F2FP.F16.E5M2.UNPACK_B R149, R149.H1 ;  /* 0x00000095ff95723e */ /* 0x000fe200030004ff */
[----:B------:R-:W-:Y:S02]  /*78c0*/  HADD2.F32 R119, -RZ, R119.H1_H1 ;  /* 0x30000077ff777230 */ /* 0x000fe40000004100 */
[C---:B------:R-:W-:Y:S01]  /*78d0*/  FMUL R4, R70.reuse, R4 ;  /* 0x0000000446047220 */ /* 0x040fe20000400000 */
[C---:B------:R-:W-:Y:S01]  /*78e0*/  FMUL R5, R70.reuse, R5 ;  /* 0x0000000546057220 */ /* 0x040fe20000400000 */
[--C-:B------:R-:W-:Y:S02]  /*78f0*/  HADD2.F32 R3, -RZ, R140.reuse.H0_H0 ;  /* 0x2000008cff037230 */ /* 0x100fe40000004100 */
        /* <DEDUP_REMOVED lines=9> */
[C---:B------:R-:W-:Y:S01]  /*7990*/  FMUL R2, R70.reuse, R21 ;  /* 0x0000001546027220 */ /* 0x040fe20000400000 */
[C---:B------:R-:W-:Y:S01]  /*79a0*/  FMUL R21, R70.reuse, R28 ;  /* 0x0000001c46157220 */ /* 0x040fe20000400000 */
[----:B------:R-:W-:Y:S02]  /*79b0*/  HADD2.F32 R122, -RZ, R123.H0_H0 ;  /* 0x2000007bff7a7230 */ /* 0x000fe40000004100 */
[C---:B------:R-:W-:Y:S01]  /*79c0*/  FMUL R6, R70.reuse, R6 ;  /* 0x0000000646067220 */ /* 0x040fe20000400000 */
[----:B------:R-:W-:Y:S02]  /*79d0*/  HADD2.F32 R72, -RZ, R140.H1_H1 ;  /* 0x3000008cff487230 */ /* 0x000fe40000004100 */
[C---:B------:R-:W-:Y:S01]  /*79e0*/  FMUL R7, R70.reuse, R7 ;  /* 0x0000000746077220 */ /* 0x040fe20000400000 */
[----:B------:R-:W-:Y:S02]  /*79f0*/  HADD2.F32 R75, -RZ, R141.H0_H0 ;  /* 0x2000008dff4b7230 */ /* 0x000fe40000004100 */
[C---:B------:R-:W-:Y:S01]  /*7a00*/  FFMA R6, R73.reuse, R3, R6 ;  /* 0x0000000349067223 */ /* 0x040fe20000000006 */
[----:B------:R-:W-:Y:S02]  /*7a10*/  HADD2.F32 R123, -RZ, R123.H1_H1 ;  /* 0x3000007bff7b7230 */ /* 0x000fe40000004100 */
[C---:B------:R-:W-:Y:S01]  /*7a20*/  FFMA R7, R73.reuse, R72, R7 ;  /* 0x0000004849077223 */ /* 0x040fe20000000007 */
[C---:B------:R-:W-:Y:S01]  /*7a30*/  FFMA R8, R73.reuse, R74, R8 ;  /* 0x0000004a49087223 */ /* 0x040fe20000000008 */
[----:B------:R-:W-:Y:S01]  /*7a40*/  FFMA R9, R73, R76, R9 ;  /* 0x0000004c49097223 */ /* 0x000fe20000000009 */
[--C-:B------:R-:W-:Y:S02]  /*7a50*/  HADD2.F32 R126, -RZ, R127.reuse.H0_H0 ;  /* 0x2000007fff7e7230 */ /* 0x100fe40000004100 */
[C---:B------:R-:W-:Y:S01]  /*7a60*/  FMUL R10, R70.reuse, R10 ;  /* 0x0000000a460a7220 */ /* 0x040fe20000400000 */
[----:B------:R-:W-:Y:S01]  /*7a70*/  F2FP.SATFINITE.E5M2.F32.PACK_AB_MERGE_C R76, R7, R6, RZ ;  /* 0x00000006074c723e */ /* 0x000fe200048060ff */
[C---:B------:R-:W-:Y:S01]  /*7a80*/  FMUL R7, R70.reuse, R24 ;  /* 0x0000001846077220 */ /* 0x040fe20000400000 */
[----:B------:R-:W-:Y:S02]  /*7a90*/  HADD2.F32 R127, -RZ, R127.H1_H1 ;  /* 0x3000007fff7f7230 */ /* 0x000fe40000004100 */
[C---:B------:R-:W-:Y:S01]  /*7aa0*/  FFMA R10, R73.reuse, R75, R10 ;  /* 0x0000004b490a7223 */ /* 0x040fe2000000000a */
[----:B------:R-:W-:Y:S02]  /*7ab0*/  HADD2.F32 R72, -RZ, R130.H0_H0 ;  /* 0x20000082ff487230 */ /* 0x000fe40000004100 */
[C---:B------:R-:W-:Y:S01]  /*7ac0*/  FMUL R11, R70.reuse, R11 ;  /* 0x0000000b460b7220 */ /* 0x040fe20000400000 */
[--C-:B------:R-:W-:Y:S02]  /*7ad0*/  HADD2.F32 R79, -RZ, R142.reuse.H0_H0 ;  /* 0x2000008eff4f7230 */ /* 0x100fe40000004100 */
[C---:B------:R-:W-:Y:S01]  /*7ae0*/  FMUL R14, R70.reuse, R14 ;  /* 0x0000000e460e7220 */ /* 0x040fe20000400000 */
[----:B------:R-:W-:Y:S02]  /*7af0*/  HADD2.F32 R82, -RZ, R142.H1_H1 ;  /* 0x3000008eff527230 */ /* 0x000fe40000004100 */
[C---:B------:R-:W-:Y:S01]  /*7b00*/  FFMA R11, R73.reuse, R78, R11 ;  /* 0x0000004e490b7223 */ /* 0x040fe2000000000b */
[C---:B------:R-:W-:Y:S01]  /*7b10*/  FFMA R12, R73.reuse, R77, R12 ;  /* 0x0000004d490c7223 */ /* 0x040fe2000000000c */
[C---:B------:R-:W-:Y:S01]  /*7b20*/  FFMA R13, R73.reuse, R80, R13 ;  /* 0x00000050490d7223 */ /* 0x040fe2000000000d */
[----:B------:R-:W-:Y:S01]  /*7b30*/  FFMA R14, R73, R79, R14 ;  /* 0x0000004f490e7223 */ /* 0x000fe2000000000e */
[----:B------:R-:W-:Y:S01]  /*7b40*/  HADD2.F32 R75, -RZ, R130.H1_H1 ;  /* 0x30000082ff4b7230 */ /* 0x000fe20000004100 */
[----:B------:R-:W-:Y:S01]  /*7b50*/  F2FP.SATFINITE.E5M2.F32.PACK_AB_MERGE_C R78, R11, R10, RZ ;  /* 0x0000000a0b4e723e */ /* 0x000fe200048060ff */
[C---:B------:R-:W-:Y:S01]  /*7b60*/  FMUL R10, R70.reuse, R25 ;  /* 0x00000019460a7220 */ /* 0x040fe20000400000 */
[C---:B------:R-:W-:Y:S01]  /*7b70*/  FMUL R25, R70.reuse, R32 ;  /* 0x0000002046197220 */ /* 0x040fe20000400000 */
        /* <DEDUP_REMOVED lines=8> */
[C---:B------:R-:W-:Y:S01]  /*7c00*/  FMUL R19, R70.reuse, R19 ;  /* 0x0000001346137220 */ /* 0x040fe20000400000 */
[--C-:B------:R-:W-:Y:S01]  /*7c10*/  HADD2.F32 R88, -RZ, R144.reuse.H0_H0 ;  /* 0x20000090ff587230 */ /* 0x100fe20000004100 */
[----:B------:R-:W-:Y:S01]  /*7c20*/  F2FP.SATFINITE.E5M2.F32.PACK_AB_MERGE_C R14, R15, R14, RZ ;  /* 0x0000000e0f0e723e */ /* 0x000fe200048060ff */
[----:B------:R-:W-:Y:S02]  /*7c30*/  HADD2.F32 R89, -RZ, R144.H1_H1 ;  /* 0x30000090ff597230 */ /* 0x000fe40000004100 */
[C---:B------:R-:W-:Y:S01]  /*7c40*/  FFMA R19, R73.reuse, R86, R19 ;  /* 0x0000005649137223 */ /* 0x040fe20000000013 */
[C---:B------:R-:W-:Y:S01]  /*7c50*/  FFMA R0, R73.reuse, R85, R0 ;  /* 0x0000005549007223 */ /* 0x040fe20000000000 */
[----:B------:R-:W-:Y:S01]  /*7c60*/  FFMA R2, R73, R87, R2 ;  /* 0x0000005749027223 */ /* 0x000fe20000000002 */
[C---:B------:R-:W-:Y:S01]  /*7c70*/  FMUL R3, R70.reuse, R22 ;  /* 0x0000001646037220 */ /* 0x040fe20000400000 */
[C---:B------:R-:W-:Y:S01]  /*7c80*/  FMUL R22, R70.reuse, R29 ;  /* 0x0000001d46167220 */ /* 0x040fe20000400000 */
[----:B------:R-:W-:Y:S01]  /*7c90*/  F2FP.SATFINITE.E5M2.F32.PACK_AB_MERGE_C R18, R19, R18, RZ ;  /* 0x000000121312723e */ /* 0x000fe200048060ff */
[C---:B------:R-:W-:Y:S01]  /*7ca0*/  FMUL R29, R70.reuse, R36 ;  /* 0x00000024461d7220 */ /* 0x040fe20000400000 */
        /* <DEDUP_REMOVED lines=8> */
[C---:B------:R-:W-:Y:S01]  /*7d30*/  FFMA R11, R73.reuse, R92, R11 ;  /* 0x0000005c490b7223 */ /* 0x040fe2000000000b */
[----:B------:R-:W-:Y:S01]  /*7d40*/  FMUL R26, R70, R33 ;  /* 0x00000021461a7220 */ /* 0x000fe20000400000 */
[----:B------:R-:W-:Y:S01]  /*7d50*/  F2FP.SATFINITE.E5M2.F32.PACK_AB_MERGE_C R3, R6, R3, RZ ;  /* 0x000000030603723e */ /* 0x000fe200048060ff */
        /* <DEDUP_REMOVED lines=9> */
[C---:B------:R-:W-:Y:S01]  /*7df0*/  FMUL R30, R70.reuse, R37 ;  /* 0x00000025461e7220 */ /* 0x040fe20000400000 */
[C---:B------:R-:W-:Y:S01]  /*7e00*/  FMUL R37, R70.reuse, R44 ;  /* 0x0000002c46257220 */ /* 0x040fe20000400000 */
[C---:B------:R-:W-:Y:S01]  /*7e10*/  FMUL R24, R70.reuse, R31 ;  /* 0x0000001f46187220 */ /* 0x040fe20000400000 */
[----:B------:R-:W-:Y:S01]  /*7e20*/  F2FP.F16.E5M2.UNPACK_B R150, R150.H1 ;  /* 0x00000096ff96723e */ /* 0x000fe200030004ff */
[--C-:B------:R-:W-:Y:S02]  /*7e30*/  HADD2.F32 R100, -RZ, R147.reuse.H0_H0 ;  /* 0x20000093ff647230 */ /* 0x100fe40000004100 */
[----:B------:R-:W-:Y:S01]  /*7e40*/  FMUL R27, R70, R34 ;  /* 0x00000022461b7220 */ /* 0x000fe20000400000 */
[----:B------:R-:W-:Y:S02]  /*7e50*/  HADD2.F32 R101, -RZ, R147.H1_H1 ;  /* 0x30000093ff657230 */ /* 0x000fe40000004100 */
[C---:B------:R-:W-:Y:S01]  /*7e60*/  FFMA R24, R73.reuse, R97, R24 ;  /* 0x0000006149187223 */ /* 0x040fe20000000018 */
[----:B------:R-:W-:Y:S01]  /*7e70*/  F2FP.F16.E5M2.UNPACK_B R151, R151.H1 ;  /* 0x00000097ff97723e */ /* 0x000fe200030004ff */
[C---:B------:R-:W-:Y:S01]  /*7e80*/  FFMA R25, R73.reuse, R98, R25 ;  /* 0x0000006249197223 */ /* 0x040fe20000000019 */
[C---:B------:R-:W-:Y:S01]  /*7e90*/  FFMA R26, R73.reuse, R99, R26 ;  /* 0x00000063491a7223 */ /* 0x040fe2000000001a */
[----:B------:R-:W-:Y:S01]  /*7ea0*/  F2FP.F16.E5M2.UNPACK_B R152, R152.H1 ;  /* 0x00000098ff98723e */ /* 0x000fe200030004ff */
[C---:B------:R-:W-:Y:S01]  /*7eb0*/  FFMA R27, R73.reuse, R100, R27 ;  /* 0x00000064491b7223 */ /* 0x040fe2000000001b */
[----:B------:R-:W-:Y:S01]  /*7ec0*/  F2FP.SATFINITE.E5M2.F32.PACK_AB_MERGE_C R6, R24, R23, RZ ;  /* 0x000000171806723e */ /* 0x000fe200048060ff */
[C---:B------:R-:W-:Y:S01]  /*7ed0*/  FMUL R34, R70.reuse, R41 ;  /* 0x0000002946227220 */ /* 0x040fe20000400000 */
[C---:B------:R-:W-:Y:S01]  /*7ee0*/  FMUL R41, R70.reuse, R48 ;  /* 0x0000003046297220 */ /* 0x040fe20000400000 */
[----:B------:R-:W-:Y:S01]  /*7ef0*/  FMUL R28, R70, R35 ;  /* 0x00000023461c7220 */ /* 0x000fe20000400000 */
[----:B------:R-:W-:Y:S01]  /*7f00*/  F2FP.F16.E5M2.UNPACK_B R153, R153.H1 ;  /* 0x00000099ff99723e */ /* 0x000fe200030004ff */
[--C-:B------:R-:W-:Y:S01]  /*7f10*/  HADD2.F32 R104, -RZ, R148.reuse.H0_H0 ;  /* 0x20000094ff687230 */ /* 0x100fe20000004100 */
[----:B------:R-:W-:Y:S01]  /*7f20*/  F2FP.SATFINITE.E5M2.F32.PACK_AB_MERGE_C R6, R22, R21, R6 ;  /* 0x000000151606723e */ /* 0x000fe20004806006 */
[C---:B------:R-:W-:Y:S01]  /*7f30*/  FFMA R28, R73.reuse, R101, R28 ;  /* 0x00000065491c7223 */ /* 0x040fe2000000001c */
[C---:B------:R-:W-:Y:S01]  /*7f40*/  FFMA R29, R73.reuse, R102, R29 ;  /* 0x00000066491d7223 */ /* 0x040fe2000000001d */
[C---:B------:R-:W-:Y:S01]  /*7f50*/  FFMA R30, R73.reuse, R103, R30 ;  /* 0x00000067491e7223 */ /* 0x040fe2000000001e */
[----:B------:R-:W-:Y:S02]  /*7f60*/  HADD2.F32 R105, -RZ, R148.H1_H1 ;  /* 0x30000094ff697230 */ /* 0x000fe40000004100 */
[C---:B------:R-:W-:Y:S01]  /*7f70*/  FMUL R31, R70.reuse, R38 ;  /* 0x00000026461f7220 */ /* 0x040fe20000400000 */
[----:B------:R-:W-:Y:S01]  /*7f80*/  F2FP.F16.E5M2.UNPACK_B R154, R154.H1 ;  /* 0x0000009aff9a723e */ /* 0x000fe200030004ff */
[C---:B------:R-:W-:Y:S01]  /*7f90*/  FMUL R38, R70.reuse, R45 ;  /* 0x0000002d46267220 */ /* 0x040fe20000400000 */
[C---:B------:R-:W-:Y:S01]  /*7fa0*/  FMUL R45, R70.reuse, R52 ;  /* 0x00000034462d7220 */ /* 0x040fe20000400000 */
[----:B------:R-:W-:Y:S01]  /*7fb0*/  F2FP.F16.E5M2.UNPACK_B R155, R155.H1 ;  /* 0x0000009bff9b723e */ /* 0x000fe200030004ff */
[----:B------:R-:W-:Y:S01]  /*7fc0*/  FFMA R31, R73, R104, R31 ;  /* 0x00000068491f7223 */ /* 0x000fe2000000001f */
[----:B------:R-:W-:Y:S01]  /*7fd0*/  FMUL R52, R70, R59 ;  /* 0x0000003b46347220 */ /* 0x000fe20000400000 */
[----:B------:R-:W-:Y:S01]  /*7fe0*/  IADD3 R68, PT, PT, R68, 0x1, RZ ;  /* 0x0000000144447810 */ /* 0x000fe20007ffe0ff */
[C---:B------:R-:W-:Y:S01]  /*7ff0*/  FMUL R59, R70.reuse, R66 ;  /* 0x00000042463b7220 */ /* 0x040fe20000400000 */
[----:B------:R-:W-:Y:S01]  /*8000*/  F2FP.SATFINITE.E5M2.F32.PACK_AB_MERGE_C R66, R13, R12, R14 ;  /* 0x0000000c0d42723e */ /* 0x000fe2000480600e */
[C---:B------:R-:W-:Y:S01]  /*8010*/  FMUL R32, R70.reuse, R39 ;  /* 0x0000002746207220 */ /* 0x040fe20000400000 */
[--C-:B------:R-:W-:Y:S02]  /*8020*/  HADD2.F32 R108, -RZ, R149.reuse.H0_H0 ;  /* 0x20000095ff6c7230 */ /* 0x100fe40000004100 */
[C---:B------:R-:W-:Y:S01]  /*8030*/  FMUL R35, R70.reuse, R42 ;  /* 0x0000002a46237220 */ /* 0x040fe20000400000 */
[----:B------:R-:W-:Y:S02]  /*8040*/  HADD2.F32 R109, -RZ, R149.H1_H1 ;  /* 0x30000095ff6d7230 */ /* 0x000fe40000004100 */
[C---:B------:R-:W-:Y:S01]  /*8050*/  FFMA R32, R73.reuse, R105, R32 ;  /* 0x0000006949207223 */ /* 0x040fe20000000020 */
[----:B------:R-:W-:Y:S01]  /*8060*/  FMUL R36, R70, R43 ;  /* 0x0000002b46247220 */ /* 0x000fe20000400000 */
[C---:B------:R-:W-:Y:S01]  /*8070*/  FFMA R33, R73.reuse, R106, R33 ;  /* 0x0000006a49217223 */ /* 0x040fe20000000021 */
[C---:B------:R-:W-:Y:S01]  /*8080*/  FFMA R34, R73.reuse, R107, R34 ;  /* 0x0000006b49227223 */ /* 0x040fe20000000022 */
[--C-:B------:R-:W-:Y:S01]  /*8090*/  HADD2.F32 R112, -RZ, R150.reuse.H0_H0 ;  /* 0x20000096ff707230 */ /* 0x100fe20000004100 */
[----:B------:R-:W-:Y:S01]  /*80a0*/  F2FP.SATFINITE.E5M2.F32.PACK_AB_MERGE_C R32, R32, R31, RZ ;  /* 0x0000001f2020723e */ /* 0x000fe200048060ff */
[C---:B------:R-:W-:Y:S01]  /*80b0*/  FFMA R35, R73.reuse, R108, R35 ;  /* 0x0000006c49237223 */ /* 0x040fe20000000023 */
[----:B------:R-:W-:Y:S02]  /*80c0*/  HADD2.F32 R113, -RZ, R150.H1_H1 ;  /* 0x30000096ff717230 */ /* 0x000fe40000004100 */
[----:B------:R-:W-:Y:S01]  /*80d0*/  FMUL R39, R70, R46 ;  /* 0x0000002e46277220 */ /* 0x000fe20000400000 */
[----:B------:R-:W-:Y:S01]  /*80e0*/  F2FP.SATFINITE.E5M2.F32.PACK_AB_MERGE_C R32, R30, R29, R32 ;  /* 0x0000001d1e20723e */ /* 0x000fe20004806020 */
[C---:B------:R-:W-:Y:S01]  /*80f0*/  FFMA R36, R73.reuse, R109, R36 ;  /* 0x0000006d49247223 */ /* 0x040fe20000000024 */
[C---:B------:R-:W-:Y:S01]  /*8100*/  FMUL R40, R70.reuse, R47 ;  /* 0x0000002f46287220 */ /* 0x040fe20000400000 */
        /* <DEDUP_REMOVED lines=10> */
[C---:B------:R-:W-:Y:S01]  /*81b0*/  FMUL R50, R70.reuse, R57 ;  /* 0x0000003946327220 */ /* 0x040fe20000400000 */
[C---:B------:R-:W-:Y:S01]  /*81c0*/  FMUL R57, R70.reuse, R64 ;  /* 0x0000004046397220 */ /* 0x040fe20000400000 */
[----:B------:R-:W-:Y:S01]  /*81d0*/  FFMA R42, R73, R115, R42 ;  /* 0x00000073492a7223 */ /* 0x000fe2000000002a */
[C---:B------:R-:W-:Y:S01]  /*81e0*/  FMUL R46, R70.reuse, R53 ;  /* 0x00000035462e7220 */ /* 0x040fe20000400000 */
[--C-:B------:R-:W-:Y:S01]  /*81f0*/  HADD2.F32 R120, -RZ, R152.reuse.H0_H0 ;  /* 0x20000098ff787230 */ /* 0x100fe20000004100 */
[----:B------:R-:W-:Y:S01]  /*8200*/  F2FP.SATFINITE.E5M2.F32.PACK_AB_MERGE_C R64, R5, R4, R76 ;  /* 0x000000040540723e */ /* 0x000fe2000480604c */
[C---:B------:R-:W-:Y:S01]  /*8210*/  FMUL R51, R70.reuse, R58 ;  /* 0x0000003a46337220 */ /* 0x040fe20000400000 */
[C---:B------:R-:W-:Y:S01]  /*8220*/  FMUL R53, R70.reuse, R60 ;  /* 0x0000003c46357220 */ /* 0x040fe20000400000 */
[C---:B------:R-:W-:Y:S01]  /*8230*/  FFMA R43, R73.reuse, R116, R43 ;  /* 0x00000074492b7223 */ /* 0x040fe2000000002b */
[----:B------:R-:W-:Y:S02]  /*8240*/  HADD2.F32 R121, -RZ, R152.H1_H1 ;  /* 0x30000098ff797230 */ /* 0x000fe40000004100 */
[C---:B------:R-:W-:Y:S01]  /*8250*/  FMUL R47, R70.reuse, R54 ;  /* 0x00000036462f7220 */ /* 0x040fe20000400000 */
[C---:B------:R-:W-:Y:S01]  /*8260*/  FMUL R58, R70.reuse, R65 ;  /* 0x00000041463a7220 */ /* 0x040fe20000400000 */
[----:B------:R-:W-:Y:S01]  /*8270*/  FMUL R60, R70, R67 ;  /* 0x00000043463c7220 */ /* 0x000fe20000400000 */
[----:B------:R-:W-:Y:S01]  /*8280*/  F2FP.SATFINITE.E5M2.F32.PACK_AB_MERGE_C R5, R20, R11, RZ ;  /* 0x0000000b1405723e */ /* 0x000fe200048060ff */
[----:B------:R-:W-:Y:S01]  /*8290*/  FFMA R44, R73, R117, R44 ;  /* 0x00000075492c7223 */ /* 0x000fe2000000002c */
[C---:B------:R-:W-:Y:S01]  /*82a0*/  FMUL R48, R70.reuse, R55 ;  /* 0x0000003746307220 */ /* 0x040fe20000400000 */
[----:B------:R-:W-:Y:S01]  /*82b0*/  F2FP.SATFINITE.E5M2.F32.PACK_AB_MERGE_C R65, R9, R8, R78 ;  /* 0x000000080941723e */ /* 0x000fe2000480604e */
[----:B------:R-:W-:Y:S01]  /*82c0*/  FFMA R45, R73, R118, R45 ;  /* 0x00000076492d7223 */ /* 0x000fe2000000002d */
[----:B------:R-:W-:Y:S01]  /*82d0*/  F2FP.SATFINITE.E5M2.F32.PACK_AB_MERGE_C R67, R17, R16, R18 ;  /* 0x000000101143723e */ /* 0x000fe20004806012 */
[----:B------:R-:W-:Y:S01]  /*82e0*/  FMUL R49, R70, R56 ;  /* 0x0000003846317220 */ /* 0x000fe20000400000 */
[C---:B------:R-:W-:Y:S01]  /*82f0*/  FFMA R46, R73.reuse, R119, R46 ;  /* 0x00000077492e7223 */ /* 0x040fe2000000002e */
[--C-:B------:R-:W-:Y:S02]  /*8300*/  HADD2.F32 R124, -RZ, R153.reuse.H0_H0 ;  /* 0x20000099ff7c7230 */ /* 0x100fe40000004100 */
[C---:B------:R-:W-:Y:S01]  /*8310*/  FFMA R47, R73.reuse, R120, R47 ;  /* 0x00000078492f7223 */ /* 0x040fe2000000002f */
[----:B------:R1:W-:Y:S01]  /*8320*/  STS.128 [R137+UR44+0x6200], R64 ;  /* 0x0062004089007988 */ /* 0x0003e20008000c2c */
[----:B------:R-:W-:Y:S01]  /*8330*/  HADD2.F32 R125, -RZ, R153.H1_H1 ;  /* 0x30000099ff7d7230 */ /* 0x000fe20000004100 */
[----:B------:R-:W-:Y:S01]  /*8340*/  F2FP.SATFINITE.E5M2.F32.PACK_AB_MERGE_C R5, R10, R7, R5 ;  /* 0x000000070a05723e */ /* 0x000fe20004806005 */
[C---:B------:R-:W-:Y:S01]  /*8350*/  FFMA R48, R73.reuse, R121, R48 ;  /* 0x0000007949307223 */ /* 0x040fe20000000030 */
[----:B------:R-:W-:Y:S01]  /*8360*/  F2FP.SATFINITE.E5M2.F32.PACK_AB_MERGE_C R7, R28, R27, RZ ;  /* 0x0000001b1c07723e */ /* 0x000fe200048060ff */
        /* <DEDUP_REMOVED lines=8> */
[----:B------:R-:W-:Y:S01]  /*83f0*/  FMUL R56, R70, R63 ;  /* 0x0000003f46387220 */ /* 0x000fe20000400000 */
[----:B------:R-:W-:Y:S01]  /*8400*/  F2FP.SATFINITE.E5M2.F32.PACK_AB_MERGE_C R4, R2, R0, R3 ;  /* 0x000000000204723e */ /* 0x000fe20004806003 */
[C---:B------:R-:W-:Y:S01]  /*8410*/  FFMA R53, R73.reuse, R126, R53 ;  /* 0x0000007e49357223 */ /* 0x040fe20000000035 */
[----:B------:R-:W-:Y:S01]  /*8420*/  F2FP.SATFINITE.E5M2.F32.PACK_AB_MERGE_C R7, R26, R25, R7 ;  /* 0x000000191a07723e */ /* 0x000fe20004806007 */
[C---:B------:R-:W-:Y:S01]  /*8430*/  FFMA R54, R73.reuse, R127, R54 ;  /* 0x0000007f49367223 */ /* 0x040fe20000000036 */
[--C-:B------:R-:W-:Y:S02]  /*8440*/  HADD2.F32 R74, -RZ, R155.reuse.H0_H0 ;  /* 0x2000009bff4a7230 */ /* 0x100fe40000004100 */
[C---:B------:R-:W-:Y:S01]  /*8450*/  FFMA R55, R73.reuse, R128, R55 ;  /* 0x0000008049377223 */ /* 0x040fe20000000037 */
[----:B------:R-:W-:Y:S01]  /*8460*/  HADD2.F32 R131, -RZ, R155.H1_H1 ;  /* 0x3000009bff837230 */ /* 0x000fe20000004100 */
[----:B------:R1:W-:Y:S01]  /*8470*/  STS.128 [R179+0x6010], R4 ;  /* 0x00601004b3007388 */ /* 0x0003e20000000c00 */
[----:B------:R-:W-:Y:S01]  /*8480*/  F2FP.SATFINITE.E5M2.F32.PACK_AB_MERGE_C R35, R36, R35, RZ ;  /* 0x000000232423723e */ /* 0x000fe200048060ff */
[C---:B------:R-:W-:Y:S01]  /*8490*/  FFMA R56, R73.reuse, R129, R56 ;  /* 0x0000008149387223 */ /* 0x040fe20000000038 */
[----:B------:R-:W-:Y:S01]  /*84a0*/  F2FP.SATFINITE.E5M2.F32.PACK_AB_MERGE_C R39, R40, R39, RZ ;  /* 0x000000272827723e */ /* 0x000fe200048060ff */
[C---:B------:R-:W-:Y:S01]  /*84b0*/  FFMA R57, R73.reuse, R72, R57 ;  /* 0x0000004849397223 */ /* 0x040fe20000000039 */
[----:B------:R-:W-:Y:S01]  /*84c0*/  F2FP.SATFINITE.E5M2.F32.PACK_AB_MERGE_C R43, R44, R43, RZ ;  /* 0x0000002b2c2b723e */ /* 0x000fe200048060ff */
[C---:B------:R-:W-:Y:S01]  /*84d0*/  FFMA R58, R73.reuse, R75, R58 ;  /* 0x0000004b493a7223 */ /* 0x040fe2000000003a */
[C---:B------:R-:W-:Y:S01]  /*84e0*/  FFMA R59, R73.reuse, R74, R59 ;  /* 0x0000004a493b7223 */ /* 0x040fe2000000003b */
[----:B------:R-:W-:Y:S01]  /*84f0*/  F2FP.SATFINITE.E5M2.F32.PACK_AB_MERGE_C R33, R34, R33, R35 ;  /* 0x000000212221723e */ /* 0x000fe20004806023 */
        /* <DEDUP_REMOVED lines=11> */
[----:B------:R-:W-:Y:S05]  /*85b0*/  F2FP.SATFINITE.E5M2.F32.PACK_AB_MERGE_C R51, R58, R57, R59 ;  /* 0x000000393a33723e */ /* 0x000fea000480603b */
        /* <DEDUP_REMOVED lines=10> */
[----:B------:R-:W-:Y:S02]  /*8660*/  UIADD3 UR9, UPT, UPT, UR49, 0x40, URZ ;  /* 0x0000004031097890 */ /* 0x000fe4000fffe0ff */
[----:B------:R-:W-:Y:S01]  /*8670*/  UIADD3 UR8, UPT, UPT, UR44, 0x6200, URZ ;  /* 0x000062002c087890 */ /* 0x000fe2000fffe0ff */
[----:B------:R-:W-:Y:S01]  /*8680*/  UMOV UR10, UR50 ;  /* 0x00000032000a7c82 */ /* 0x000fe20008000000 */
[----:B------:R-:W-:Y:S01]  /*8690*/  UMOV UR11, UR36 ;  /* 0x00000024000b7c82 */ /* 0x000fe20008000000 */
[----:B--2---:R-:W-:Y:S04]  /*86a0*/  UIADD3 UR4, UP0, UPT, UR6, 0x680, URZ ;  /* 0x0000068006047890 */ /* 0x004fe8000ff1e0ff */
[----:B------:R-:W-:Y:S09]  /*86b0*/  UIADD3.X UR5, UPT, UPT, URZ, UR7, URZ, UP0, !UPT ;  /* 0x00000007ff057290 */ /* 0x000ff200087fe4ff */
[----:B------:R2:W-:Y:S01]  /*86c0*/  UTMASTG.3D [UR8], [UR4] ;  /* 0x00000008040073b5 */ /* 0x0005e20008010000 */
[----:B------:R0:W-:Y:S01]  /*86d0*/  UTMACMDFLUSH ;  /* 0x00000000000079b7 */ /* 0x0001e20000000000 */
[----:B--2---:R-:W-:Y:S04]  /*86e0*/  DEPBAR.LE SB0, 0x1 ;  /* 0x000080400000791a */ /* 0x004fe80000000000 */
.L_x_110:
[----:B------:R-:W-:Y:S05]  /*86f0*/  BSYNC.RECONVERGENT B0 ;  /* 0x0000000000007941 */ /* 0x000fea0003800200 */
.L_x_109:
[----:B------:R-:W-:Y:S01]  /*8700*/  R2UR UR4, R160 ;  /* 0x00000000a00472ca */ /* 0x000fe200000e0000 */
[----:B------:R-:W-:Y:S01]  /*8710*/  BAR.SYNC.DEFER_BLOCKING 0x1, 0x80 ;  /* 0x0042000000007b1d */ /* 0x000fe20000010000 */
[----:B------:R-:W-:Y:S01]  /*8720*/  ISETP.NE.AND P0, PT, R162, 0x2, PT ;  /* 0x00000002a200780c */ /* 0x000fe20003f05270 */
[----:B------:R-:W-:Y:S01]  /*8730*/  UISETP.NE.AND UP0, UPT, UR46, URZ, UPT ;  /* 0x000000ff2e00728c */ /* 0x000fe2000bf05270 */
[----:B------:R-:W-:Y:S01]  /*8740*/  ISETP.NE.AND P1, PT, R68, 0x4, PT ;  /* 0x000000044400780c */ /* 0x000fe20003f25270 */
[----:B------:R-:W-:Y:S01]  /*8750*/  UIADD3 UR20, UPT, UPT, UR37, UR63, URZ ;  /* 0x0000003f25147290 */ /* 0x000fe2000fffe0ff */
[----:B------:R-:W-:Y:S02]  /*8760*/  SEL R0, RZ, 0x1, P0 ;  /* 0x00000001ff007807 */ /* 0x000fe40000000000 */
[----:B------:R-:W-:Y:S02]  /*8770*/  SEL R3, RZ, 0x1, P1 ;  /* 0x00000001ff037807 */ /* 0x000fe40000800000 */
[----:B------:R-:W-:Y:S02]  /*8780*/  LOP3.LUT R167, R167, R0, RZ, 0x3c, !PT ;  /* 0x00000000a7a77212 */ /* 0x000fe400078e3cff */
[----:B------:R-:W-:Y:S01]  /*8790*/  LOP3.LUT R168, R168, R3, RZ, 0x3c, !PT ;  /* 0x00000003a8a87212 */ /* 0x000fe200078e3cff */
[----:B------:R-:W-:Y:S01]  /*87a0*/  UIADD3 UR16, UPT, UPT, UR38, UR4, URZ ;  /* 0x0000000426107290 */ /* 0x000fe2000fffe0ff */
[----:B------:R-:W-:Y:S02]  /*87b0*/  SEL R162, R162, RZ, P0 ;  /* 0x000000ffa2a27207 */ /* 0x000fe40000000000 */
[----:B------:R-:W-:Y:S01]  /*87c0*/  SEL R68, R68, RZ, P1 ;  /* 0x000000ff44447207 */ /* 0x000fe20000800000 */
[----:B------:R-:W-:Y:S01]  /*87d0*/  UMOV UR36, UR59 ;  /* 0x0000003b00247c82 */ /* 0x000fe20008000000 */
[----:B------:R-:W-:Y:S07]  /*87e0*/  BRA.U UP0, `(.L_x_111) ;  /* 0xffffffc5005c7547 */ /* 0x000fee000b83ffff */
[----:B------:R-:W-:Y:S05]  /*87f0*/  EXIT ;  /* 0x000000000000794d */ /* 0x000fea0003800000 */
.L_x_24:
[----:B--2---:R2:W3:Y:S02]  /*8800*/  SYNCS.PHASECHK.TRANS64.TRYWAIT P0, [R3+URZ+0xd0], R2 ;  /* 0x0000d002030075a7 */ /* 0x0044e400080011ff */
[----:B---3--:R-:W-:Y:S05]  /*8810*/  @!P0 NANOSLEEP.SYNCS 0x989680 ;  /* 0x009896800000895d */ /* 0x008fea0003900000 */
[----:B------:R-:W3:Y:S02]  /*8820*/  @!P0 SYNCS.PHASECHK.TRANS64 P0, [R3+URZ+0xd0], R2 ;  /* 0x0000d002030085a7 */ /* 0x000ee400080010ff */
[----:B---3--:R-:W-:Y:S05]  /*8830*/  @!P0 BRA `(.L_x_24) ;  /* 0xfffffffc00f08947 */ /* 0x008fea000383ffff */
[----:B------:R-:W-:Y:S05]  /*8840*/  BRA `(.L_x_112) ;  /* 0xffffff9000007947 */ /* 0x000fea000383ffff */
.L_x_27:
[----:B-1----:R-:W-:-:S07]  /*8850*/  MOV R0, UR33 ;  /* 0x0000002100007c02 */ /* 0x002fce0008000f00 */
.L_x_113:
[----:B-1----:R1:W2:Y:S02]  /*8860*/  SYNCS.PHASECHK.TRANS64.TRYWAIT P0, [R0+URZ+0x18], R3 ;  /* 0x00001803000075a7 */ /* 0x0022a400080011ff */
[----:B--2---:R-:W-:Y:S05]  /*8870*/  @!P0 NANOSLEEP.SYNCS 0x989680 ;  /* 0x009896800000895d */ /* 0x004fea0003900000 */
[----:B------:R-:W2:Y:S02]  /*8880*/  @!P0 SYNCS.PHASECHK.TRANS64 P0, [R0+URZ+0x18], R3 ;  /* 0x00001803000085a7 */ /* 0x000ea400080010ff */
[----:B--2---:R-:W-:Y:S05]  /*8890*/  @!P0 BRA `(.L_x_113) ;  /* 0xfffffffc00f08947 */ /* 0x004fea000383ffff */
[----:B------:R-:W-:Y:S05]  /*88a0*/  BRA `(.L_x_26) ;  /* 0xffffff9000487947 */ /* 0x000fea000383ffff */
.L_x_34:
[----:B-1----:R-:W-:-:S07]  /*88b0*/  MOV R0, UR17 ;  /* 0x0000001100007c02 */ /* 0x002fce0008000f00 */
.L_x_114:
[----:B-1----:R1:W2:Y:S02]  /*88c0*/  SYNCS.PHASECHK.TRANS64.TRYWAIT P0, [R0+URZ+0x18], R3 ;  /* 0x00001803000075a7 */ /* 0x0022a400080011ff */
[----:B--2---:R-:W-:Y:S05]  /*88d0*/  @!P0 NANOSLEEP.SYNCS 0x989680 ;  /* 0x009896800000895d */ /* 0x004fea0003900000 */
[----:B------:R-:W2:Y:S02]  /*88e0*/  @!P0 SYNCS.PHASECHK.TRANS64 P0, [R0+URZ+0x18], R3 ;  /* 0x00001803000085a7 */ /* 0x000ea400080010ff */
[----:B--2---:R-:W-:Y:S05]  /*88f0*/  @!P0 BRA `(.L_x_114) ;  /* 0xfffffffc00f08947 */ /* 0x004fea000383ffff */
[----:B------:R-:W-:Y:S05]  /*8900*/  BRA `(.L_x_33) ;  /* 0xffffff9400047947 */ /* 0x000fea000383ffff */
.L_x_39:
[----:B-1----:R1:W2:Y:S02]  /*8910*/  SYNCS.PHASECHK.TRANS64.TRYWAIT P0, [R3+URZ+0x60], R0 ;  /* 0x00006000030075a7 */ /* 0x0022a400080011ff */
[----:B--2---:R-:W-:Y:S05]  /*8920*/  @!P0 NANOSLEEP.SYNCS 0x989680 ;  /* 0x009896800000895d */ /* 0x004fea0003900000 */
[----:B------:R-:W2:Y:S02]  /*8930*/  @!P0 SYNCS.PHASECHK.TRANS64 P0, [R3+URZ+0x60], R0 ;  /* 0x00006000030085a7 */ /* 0x000ea400080010ff */
[----:B--2---:R-:W-:Y:S05]  /*8940*/  @!P0 BRA `(.L_x_39) ;  /* 0xfffffffc00f08947 */ /* 0x004fea000383ffff */
[----:B------:R-:W-:Y:S05]  /*8950*/  BRA `(.L_x_115) ;  /* 0xffffff9400a87947 */ /* 0x000fea000383ffff */
.L_x_43:
[----:B-1----:R-:W-:-:S07]  /*8960*/  MOV R0, UR4 ;  /* 0x0000000400007c02 */ /* 0x002fce0008000f00 */
.L_x_116:
[----:B-1----:R1:W2:Y:S02]  /*8970*/  SYNCS.PHASECHK.TRANS64.TRYWAIT P0, [R0+URZ], R3 ;  /* 0x00000003000075a7 */ /* 0x0022a400080011ff */
[----:B--2---:R-:W-:Y:S05]  /*8980*/  @!P0 NANOSLEEP.SYNCS 0x989680 ;  /* 0x009896800000895d */ /* 0x004fea0003900000 */
[----:B------:R-:W2:Y:S02]  /*8990*/  @!P0 SYNCS.PHASECHK.TRANS64 P0, [R0+URZ], R3 ;  /* 0x00000003000085a7 */ /* 0x000ea400080010ff */
[----:B--2---:R-:W-:Y:S05]  /*89a0*/  @!P0 BRA `(.L_x_116) ;  /* 0xfffffffc00f08947 */ /* 0x004fea000383ffff */
[----:B------:R-:W-:Y:S05]  /*89b0*/  BRA `(.L_x_117) ;  /* 0xffffff9c00507947 */ /* 0x000fea000383ffff */
.L_x_44:
[----:B------:R-:W-:-:S07]  /*89c0*/  MOV R0, UR5 ;  /* 0x0000000500007c02 */ /* 0x000fce0008000f00 */
.L_x_118:
[----:B-1----:R1:W2:Y:S02]  /*89d0*/  SYNCS.PHASECHK.TRANS64.TRYWAIT P0, [R0+URZ], R3 ;  /* 0x00000003000075a7 */ /* 0x0022a400080011ff */
[----:B--2---:R-:W-:Y:S05]  /*89e0*/  @!P0 NANOSLEEP.SYNCS 0x989680 ;  /* 0x009896800000895d */ /* 0x004fea0003900000 */
[----:B------:R-:W2:Y:S02]  /*89f0*/  @!P0 SYNCS.PHASECHK.TRANS64 P0, [R0+URZ], R3 ;  /* 0x00000003000085a7 */ /* 0x000ea400080010ff */
[----:B--2---:R-:W-:Y:S05]  /*8a00*/  @!P0 BRA `(.L_x_118) ;  /* 0xfffffffc00f08947 */ /* 0x004fea000383ffff */
[----:B------:R-:W-:Y:S05]  /*8a10*/  BRA `(.L_x_119) ;  /* 0xffffff9c005c7947 */ /* 0x000fea000383ffff */
.L_x_47:
[----:B-1----:R1:W2:Y:S02]  /*8a20*/  SYNCS.PHASECHK.TRANS64.TRYWAIT P0, [R2+URZ+0xc0], R5 ;  /* 0x0000c005020075a7 */ /* 0x0022a400080011ff */
[----:B--2---:R-:W-:Y:S05]  /*8a30*/  @!P0 NANOSLEEP.SYNCS 0x989680 ;  /* 0x009896800000895d */ /* 0x004fea0003900000 */
[----:B------:R-:W2:Y:S02]  /*8a40*/  @!P0 SYNCS.PHASECHK.TRANS64 P0, [R2+URZ+0xc0], R5 ;  /* 0x0000c005020085a7 */ /* 0x000ea400080010ff */
[----:B--2---:R-:W-:Y:S05]  /*8a50*/  @!P0 BRA `(.L_x_47) ;  /* 0xfffffffc00f08947 */ /* 0x004fea000383ffff */
[----:B------:R-:W-:Y:S05]  /*8a60*/  BRA `(.L_x_120) ;  /* 0xffffff9c00b87947 */ /* 0x000fea000383ffff */
.L_x_48:
[----:B------:R-:W-:-:S07]  /*8a70*/  MOV R2, UR4 ;  /* 0x0000000400027c02 */ /* 0x000fce0008000f00 */
.L_x_121:
[----:B-1----:R1:W2:Y:S02]  /*8a80*/  SYNCS.PHASECHK.TRANS64.TRYWAIT P0, [R2+URZ+0x70], R5 ;  /* 0x00007005020075a7 */ /* 0x0022a400080011ff */
[----:B--2---:R-:W-:Y:S05]  /*8a90*/  @!P0 NANOSLEEP.SYNCS 0x989680 ;  /* 0x009896800000895d */ /* 0x004fea0003900000 */
[----:B------:R-:W2:Y:S02]  /*8aa0*/  @!P0 SYNCS.PHASECHK.TRANS64 P0, [R2+URZ+0x70], R5 ;  /* 0x00007005020085a7 */ /* 0x000ea400080010ff */
[----:B--2---:R-:W-:Y:S05]  /*8ab0*/  @!P0 BRA `(.L_x_121) ;  /* 0xfffffffc00f08947 */ /* 0x004fea000383ffff */
[----:B------:R-:W-:Y:S05]  /*8ac0*/  BRA `(.L_x_122) ;  /* 0xffffff9c00c87947 */ /* 0x000fea000383ffff */
.L_x_49:
[----:B-1----:R1:W2:Y:S02]  /*8ad0*/  SYNCS.PHASECHK.TRANS64.TRYWAIT P1, [R2+URZ+0x60], R5 ;  /* 0x00006005020075a7 */ /* 0x0022a400080211ff */
[----:B--2---:R-:W-:Y:S05]  /*8ae0*/  @!P1 NANOSLEEP.SYNCS 0x989680 ;  /* 0x009896800000995d */ /* 0x004fea0003900000 */
[----:B------:R-:W2:Y:S02]  /*8af0*/  @!P1 SYNCS.PHASECHK.TRANS64 P1, [R2+URZ+0x60], R5 ;  /* 0x00006005020095a7 */ /* 0x000ea400080210ff */
[----:B--2---:R-:W-:Y:S05]  /*8b00*/  @!P1 BRA `(.L_x_49) ;  /* 0xfffffffc00f09947 */ /* 0x004fea000383ffff */
[----:B------:R-:W-:Y:S05]  /*8b10*/  BRA `(.L_x_123) ;  /* 0xffffff9c00f87947 */ /* 0x000fea000383ffff */
.L_x_52:
[----:B------:R-:W-:-:S07]  /*8b20*/  MOV R0, UR4 ;  /* 0x0000000400007c02 */ /* 0x000fce0008000f00 */
.L_x_124:
[----:B-1----:R1:W2:Y:S02]  /*8b30*/  SYNCS.PHASECHK.TRANS64.TRYWAIT P0, [R0+URZ+0x70], R3 ;  /* 0x00007003000075a7 */ /* 0x0022a400080011ff */
[----:B--2---:R-:W-:Y:S05]  /*8b40*/  @!P0 NANOSLEEP.SYNCS 0x989680 ;  /* 0x009896800000895d */ /* 0x004fea0003900000 */
[----:B------:R-:W2:Y:S02]  /*8b50*/  @!P0 SYNCS.PHASECHK.TRANS64 P0, [R0+URZ+0x70], R3 ;  /* 0x00007003000085a7 */ /* 0x000ea400080010ff */
[----:B--2---:R-:W-:Y:S05]  /*8b60*/  @!P0 BRA `(.L_x_124) ;  /* 0xfffffffc00f08947 */ /* 0x004fea000383ffff */
[----:B------:R-:W-:Y:S05]  /*8b70*/  BRA `(.L_x_51) ;  /* 0xffffffa0004c7947 */ /* 0x000fea000383ffff */
.L_x_59:
[----:B-1----:R1:W2:Y:S02]  /*8b80*/  SYNCS.PHASECHK.TRANS64.TRYWAIT P1, [R0+URZ+0x60], R5 ;  /* 0x00006005000075a7 */ /* 0x0022a400080211ff */
[----:B--2---:R-:W-:Y:S05]  /*8b90*/  @!P1 NANOSLEEP.SYNCS 0x989680 ;  /* 0x009896800000995d */ /* 0x004fea0003900000 */
[----:B------:R-:W2:Y:S02]  /*8ba0*/  @!P1 SYNCS.PHASECHK.TRANS64 P1, [R0+URZ+0x60], R5 ;  /* 0x00006005000095a7 */ /* 0x000ea400080210ff */
[----:B--2---:R-:W-:Y:S05]  /*8bb0*/  @!P1 BRA `(.L_x_59) ;  /* 0xfffffffc00f09947 */ /* 0x004fea000383ffff */
[----:B------:R-:W-:Y:S05]  /*8bc0*/  BRA `(.L_x_125) ;  /* 0xffffffa400c07947 */ /* 0x000fea000383ffff */
.L_x_60:
[----:B------:R-:W-:-:S07]  /*8bd0*/  MOV R3, UR30 ;  /* 0x0000001e00037c02 */ /* 0x000fce0008000f00 */
.L_x_126:
[----:B-1----:R1:W2:Y:S02]  /*8be0*/  SYNCS.PHASECHK.TRANS64.TRYWAIT P0, [R3+URZ+0xa0], R0 ;  /* 0x0000a000030075a7 */ /* 0x0022a400080011ff */
[----:B--2---:R-:W-:Y:S05]  /*8bf0*/  @!P0 NANOSLEEP.SYNCS 0x989680 ;  /* 0x009896800000895d */ /* 0x004fea0003900000 */
[----:B------:R-:W2:Y:S02]  /*8c00*/  @!P0 SYNCS.PHASECHK.TRANS64 P0, [R3+URZ+0xa0], R0 ;  /* 0x0000a000030085a7 */ /* 0x000ea400080010ff */
[----:B--2---:R-:W-:Y:S05]  /*8c10*/  @!P0 BRA `(.L_x_126) ;  /* 0xfffffffc00f08947 */ /* 0x004fea000383ffff */
[----:B------:R-:W-:Y:S05]  /*8c20*/  BRA `(.L_x_127) ;  /* 0xffffffa400f87947 */ /* 0x000fea000383ffff */
.L_x_63:
[----:B------:R-:W-:Y:S07]  /*8c30*/  MOV R0, UR5 ;  /* 0x0000000500007c02 */ /* 0x000fee0008000f00 */
.L_x_128:
[----:B-1----:R1:W2:Y:S02]  /*8c40*/  SYNCS.PHASECHK.TRANS64.TRYWAIT P0, [R0+URZ], R3 ;  /* 0x00000003000075a7 */ /* 0x0022a400080011ff */
[----:B--2---:R-:W-:Y:S05]  /*8c50*/  @!P0 NANOSLEEP.SYNCS 0x989680 ;  /* 0x009896800000895d */ /* 0x004fea0003900000 */
[----:B------:R-:W2:Y:S02]  /*8c60*/  @!P0 SYNCS.PHASECHK.TRANS64 P0, [R0+URZ], R3 ;  /* 0x00000003000085a7 */ /* 0x000ea400080010ff */
[----:B--2---:R-:W-:Y:S05]  /*8c70*/  @!P0 BRA `(.L_x_128) ;  /* 0xfffffffc00f08947 */ /* 0x004fea000383ffff */
[----:B------:R-:W-:Y:S05]  /*8c80*/  BRA `(.L_x_62) ;  /* 0xffffffa800147947 */ /* 0x000fea000383ffff */
.L_x_66:
[----:B------:R-:W-:-:S07]  /*8c90*/  MOV R0, UR4 ;  /* 0x0000000400007c02 */ /* 0x000fce0008000f00 */
.L_x_129:
[----:B--2---:R2:W4:Y:S02]  /*8ca0*/  SYNCS.PHASECHK.TRANS64.TRYWAIT P0, [R0+URZ], R3 ;  /* 0x00000003000075a7 */ /* 0x00452400080011ff */
[----:B----4-:R-:W-:Y:S05]  /*8cb0*/  @!P0 NANOSLEEP.SYNCS 0x989680 ;  /* 0x009896800000895d */ /* 0x010fea0003900000 */
[----:B------:R-:W4:Y:S02]  /*8cc0*/  @!P0 SYNCS.PHASECHK.TRANS64 P0, [R0+URZ], R3 ;  /* 0x00000003000085a7 */ /* 0x000f2400080010ff */
[----:B----4-:R-:W-:Y:S05]  /*8cd0*/  @!P0 BRA `(.L_x_129) ;  /* 0xfffffffc00f08947 */ /* 0x010fea000383ffff */
[----:B------:R-:W-:Y:S05]  /*8ce0*/  BRA `(.L_x_130) ;  /* 0xffffffa800f07947 */ /* 0x000fea000383ffff */
.L_x_67:
[----:B------:R-:W-:-:S07]  /*8cf0*/  MOV R0, UR5 ;  /* 0x0000000500007c02 */ /* 0x000fce0008000f00 */
.L_x_131:
[----:B-1----:R1:W2:Y:S02]  /*8d00*/  SYNCS.PHASECHK.TRANS64.TRYWAIT P0, [R0+URZ], R3 ;  /* 0x00000003000075a7 */ /* 0x0022a400080011ff */
[----:B--2---:R-:W-:Y:S05]  /*8d10*/  @!P0 NANOSLEEP.SYNCS 0x989680 ;  /* 0x009896800000895d */ /* 0x004fea0003900000 */
[----:B------:R-:W2:Y:S02]  /*8d20*/  @!P0 SYNCS.PHASECHK.TRANS64 P0, [R0+URZ], R3 ;  /* 0x00000003000085a7 */ /* 0x000ea400080010ff */
[----:B--2---:R-:W-:Y:S05]  /*8d30*/  @!P0 BRA `(.L_x_131) ;  /* 0xfffffffc00f08947 */ /* 0x004fea000383ffff */
[----:B------:R-:W-:Y:S05]  /*8d40*/  BRA `(.L_x_132) ;  /* 0xffffffa800fc7947 */ /* 0x000fea000383ffff */
.L_x_68:
[----:B------:R-:W-:-:S07]  /*8d50*/  MOV R0, UR5 ;  /* 0x0000000500007c02 */ /* 0x000fce0008000f00 */
.L_x_133:
[----:B-1----:R1:W2:Y:S02]  /*8d60*/  SYNCS.PHASECHK.TRANS64.TRYWAIT P0, [R0+URZ], R3 ;  /* 0x00000003000075a7 */ /* 0x0022a400080011ff */
[----:B--2---:R-:W-:Y:S05]  /*8d70*/  @!P0 NANOSLEEP.SYNCS 0x989680 ;  /* 0x009896800000895d */ /* 0x004fea0003900000 */
[----:B------:R-:W2:Y:S02]  /*8d80*/  @!P0 SYNCS.PHASECHK.TRANS64 P0, [R0+URZ], R3 ;  /* 0x00000003000085a7 */ /* 0x000ea400080010ff */
[----:B--2---:R-:W-:Y:S05]  /*8d90*/  @!P0 BRA `(.L_x_133) ;  /* 0xfffffffc00f08947 */ /* 0x004fea000383ffff */
[----:B------:R-:W-:Y:S05]  /*8da0*/  BRA `(.L_x_134) ;  /* 0xffffffac00087947 */ /* 0x000fea000383ffff */
.L_x_69:
[----:B------:R-:W-:-:S07]  /*8db0*/  MOV R0, UR4 ;  /* 0x0000000400007c02 */ /* 0x000fce0008000f00 */
.L_x_135:
[----:B-1----:R1:W2:Y:S02]  /*8dc0*/  SYNCS.PHASECHK.TRANS64.TRYWAIT P0, [R0+URZ], R3 ;  /* 0x00000003000075a7 */ /* 0x0022a400080011ff */
[----:B--2---:R-:W-:Y:S05]  /*8dd0*/  @!P0 NANOSLEEP.SYNCS 0x989680 ;  /* 0x009896800000895d */ /* 0x004fea0003900000 */
[----:B------:R-:W2:Y:S02]  /*8de0*/  @!P0 SYNCS.PHASECHK.TRANS64 P0, [R0+URZ], R3 ;  /* 0x00000003000085a7 */ /* 0x000ea400080010ff */
[----:B--2---:R-:W-:Y:S05]  /*8df0*/  @!P0 BRA `(.L_x_135) ;  /* 0xfffffffc00f08947 */ /* 0x004fea000383ffff */
[----:B------:R-:W-:Y:S05]  /*8e00*/  BRA `(.L_x_136) ;  /* 0xffffffac00147947 */ /* 0x000fea000383ffff */
.L_x_74:
[----:B--2---:R2:W3:Y:S02]  /*8e10*/  SYNCS.PHASECHK.TRANS64.TRYWAIT P0, [R12+URZ+0x60], R9 ;  /* 0x000060090c0075a7 */ /* 0x0044e400080011ff */
[----:B---3--:R-:W-:Y:S05]  /*8e20*/  @!P0 NANOSLEEP.SYNCS 0x989680 ;  /* 0x009896800000895d */ /* 0x008fea0003900000 */
[----:B------:R-:W3:Y:S02]  /*8e30*/  @!P0 SYNCS.PHASECHK.TRANS64 P0, [R12+URZ+0x60], R9 ;  /* 0x000060090c0085a7 */ /* 0x000ee400080010ff */
[----:B---3--:R-:W-:Y:S05]  /*8e40*/  @!P0 BRA `(.L_x_74) ;  /* 0xfffffffc00f08947 */ /* 0x008fea000383ffff */
[----:B------:R-:W-:Y:S05]  /*8e50*/  BRA `(.L_x_137) ;  /* 0xffffffb0002c7947 */ /* 0x000fea000383ffff */
.L_x_77:
[----:B------:R-:W-:Y:S07]  /*8e60*/  MOV R0, UR21 ;  /* 0x0000001500007c02 */ /* 0x000fee0008000f00 */
.L_x_138:
[----:B--2---:R2:W3:Y:S02]  /*8e70*/  SYNCS.PHASECHK.TRANS64.TRYWAIT P2, [R0+URZ+0x58], R11 ;  /* 0x0000580b000075a7 */ /* 0x0044e400080411ff */
[----:B---3--:R-:W-:Y:S05]  /*8e80*/  @!P2 NANOSLEEP.SYNCS 0x989680 ;  /* 0x009896800000a95d */ /* 0x008fea0003900000 */
[----:B------:R-:W3:Y:S02]  /*8e90*/  @!P2 SYNCS.PHASECHK.TRANS64 P2, [R0+URZ+0x58], R11 ;  /* 0x0000580b0000a5a7 */ /* 0x000ee400080410ff */
[----:B---3--:R-:W-:Y:S05]  /*8ea0*/  @!P2 BRA `(.L_x_138) ;  /* 0xfffffffc00f0a947 */ /* 0x008fea000383ffff */
[----:B------:R-:W-:Y:S05]  /*8eb0*/  BRA `(.L_x_76) ;  /* 0xffffffb400947947 */ /* 0x000fea000383ffff */
.L_x_80:
[----:B--2---:R-:W-:Y:S07]  /*8ec0*/  MOV R0, UR21 ;  /* 0x0000001500007c02 */ /* 0x004fee0008000f00 */
.L_x_139:
[----:B--2---:R2:W3:Y:S02]  /*8ed0*/  SYNCS.PHASECHK.TRANS64.TRYWAIT P0, [R0+URZ+0x40], R9 ;  /* 0x00004009000075a7 */ /* 0x0044e400080011ff */
[----:B---3--:R-:W-:Y:S05]  /*8ee0*/  @!P0 NANOSLEEP.SYNCS 0x989680 ;  /* 0x009896800000895d */ /* 0x008fea0003900000 */
[----:B------:R-:W3:Y:S02]  /*8ef0*/  @!P0 SYNCS.PHASECHK.TRANS64 P0, [R0+URZ+0x40], R9 ;  /* 0x00004009000085a7 */ /* 0x000ee400080010ff */
[----:B---3--:R-:W-:Y:S05]  /*8f00*/  @!P0 BRA `(.L_x_139) ;  /* 0xfffffffc00f08947 */ /* 0x008fea000383ffff */
[----:B------:R-:W-:Y:S05]  /*8f10*/  BRA `(.L_x_140) ;  /* 0xffffffb400f07947 */ /* 0x000fea000383ffff */
.L_x_81:
[----:B------:R-:W-:Y:S07]  /*8f20*/  MOV R0, UR21 ;  /* 0x0000001500007c02 */ /* 0x000fee0008000f00 */
.L_x_141:
[----:B--2---:R2:W3:Y:S02]  /*8f30*/  SYNCS.PHASECHK.TRANS64.TRYWAIT P0, [R0+URZ+0x48], R9 ;  /* 0x00004809000075a7 */ /* 0x0044e400080011ff */
[----:B---3--:R-:W-:Y:S05]  /*8f40*/  @!P0 NANOSLEEP.SYNCS 0x989680 ;  /* 0x009896800000895d */ /* 0x008fea0003900000 */
[----:B------:R-:W3:Y:S02]  /*8f50*/  @!P0 SYNCS.PHASECHK.TRANS64 P0, [R0+URZ+0x48], R9 ;  /* 0x00004809000085a7 */ /* 0x000ee400080010ff */
[----:B---3--:R-:W-:Y:S05]  /*8f60*/  @!P0 BRA `(.L_x_141) ;  /* 0xfffffffc00f08947 */ /* 0x008fea000383ffff */
[----:B------:R-:W-:Y:S05]  /*8f70*/  BRA `(.L_x_142) ;  /* 0xffffffb8002c7947 */ /* 0x000fea000383ffff */
.L_x_83:
[----:B------:R-:W-:-:S07]  /*8f80*/  MOV R0, UR21 ;  /* 0x0000001500007c02 */ /* 0x000fce0008000f00 */
.L_x_143:
[----:B---3--:R3:W4:Y:S02]  /*8f90*/  SYNCS.PHASECHK.TRANS64.TRYWAIT P0, [R0+URZ+0x40], R3 ;  /* 0x00004003000075a7 */ /* 0x00872400080011ff */
[----:B----4-:R-:W-:Y:S05]  /*8fa0*/  @!P0 NANOSLEEP.SYNCS 0x989680 ;  /* 0x009896800000895d */ /* 0x010fea0003900000 */
[----:B------:R-:W4:Y:S02]  /*8fb0*/  @!P0 SYNCS.PHASECHK.TRANS64 P0, [R0+URZ+0x40], R3 ;  /* 0x00004003000085a7 */ /* 0x000f2400080010ff */
[----:B----4-:R-:W-:Y:S05]  /*8fc0*/  @!P0 BRA `(.L_x_143) ;  /* 0xfffffffc00f08947 */ /* 0x010fea000383ffff */
[----:B------:R-:W-:Y:S05]  /*8fd0*/  BRA `(.L_x_144) ;  /* 0xffffffb800a07947 */ /* 0x000fea000383ffff */
.L_x_85:
[----:B-1----:R1:W2:Y:S02]  /*8fe0*/  SYNCS.PHASECHK.TRANS64.TRYWAIT P0, [R3+URZ+0x60], R0 ;  /* 0x00006000030075a7 */ /* 0x0022a400080011ff */
[----:B--2---:R-:W-:Y:S05]  /*8ff0*/  @!P0 NANOSLEEP.SYNCS 0x989680 ;  /* 0x009896800000895d */ /* 0x004fea0003900000 */
[----:B------:R-:W2:Y:S02]  /*9000*/  @!P0 SYNCS.PHASECHK.TRANS64 P0, [R3+URZ+0x60], R0 ;  /* 0x00006000030085a7 */ /* 0x000ea400080010ff */
[----:B--2---:R-:W-:Y:S05]  /*9010*/  @!P0 BRA `(.L_x_85) ;  /* 0xfffffffc00f08947 */ /* 0x004fea000383ffff */
[----:B------:R-:W-:Y:S05]  /*9020*/  BRA `(.L_x_145) ;  /* 0xffffffbc00607947 */ /* 0x000fea000383ffff */
.L_x_96:
[----:B-1----:R1:W2:Y:S02]  /*9030*/  SYNCS.PHASECHK.TRANS64.TRYWAIT P1, [R3+URZ+0x30], R0 ;  /* 0x00003000030075a7 */ /* 0x0022a400080211ff */
[----:B--2---:R-:W-:Y:S05]  /*9040*/  @!P1 NANOSLEEP.SYNCS 0x989680 ;  /* 0x009896800000995d */ /* 0x004fea0003900000 */
[----:B------:R-:W2:Y:S02]  /*9050*/  @!P1 SYNCS.PHASECHK.TRANS64 P1, [R3+URZ+0x30], R0 ;  /* 0x00003000030095a7 */ /* 0x000ea400080210ff */
[----:B--2---:R-:W-:Y:S05]  /*9060*/  @!P1 BRA `(.L_x_96) ;  /* 0xfffffffc00f09947 */ /* 0x004fea000383ffff */
[----:B------:R-:W-:Y:S05]  /*9070*/  BRA `(.L_x_95) ;  /* 0xffffffc800dc7947 */ /* 0x000fea000383ffff */
.L_x_98:
[----:B--2---:R2:W4:Y:S02]  /*9080*/  SYNCS.PHASECHK.TRANS64.TRYWAIT P0, [R186+URZ+0x80], R5 ;  /* 0x00008005ba0075a7 */ /* 0x00452400080011ff */
[----:B----4-:R-:W-:Y:S05]  /*9090*/  @!P0 NANOSLEEP.SYNCS 0x989680 ;  /* 0x009896800000895d */ /* 0x010fea0003900000 */
[----:B------:R-:W4:Y:S02]  /*90a0*/  @!P0 SYNCS.PHASECHK.TRANS64 P0, [R186+URZ+0x80], R5 ;  /* 0x00008005ba0085a7 */ /* 0x000f2400080010ff */
[----:B----4-:R-:W-:Y:S05]  /*90b0*/  @!P0 BRA `(.L_x_98) ;  /* 0xfffffffc00f08947 */ /* 0x010fea000383ffff */
[----:B------:R-:W-:Y:S05]  /*90c0*/  BRA `(.L_x_97) ;  /* 0xffffffcc00387947 */ /* 0x000fea000383ffff */
.L_x_107:
[----:B--2---:R2:W3:Y:S02]  /*90d0*/  SYNCS.PHASECHK.TRANS64.TRYWAIT P0, [R193+URZ+0x30], R0 ;  /* 0x00003000c10075a7 */ /* 0x0044e400080011ff */
[----:B---3--:R-:W-:Y:S05]  /*90e0*/  @!P0 NANOSLEEP.SYNCS 0x989680 ;  /* 0x009896800000895d */ /* 0x008fea0003900000 */
[----:B------:R-:W3:Y:S02]  /*90f0*/  @!P0 SYNCS.PHASECHK.TRANS64 P0, [R193+URZ+0x30], R0 ;  /* 0x00003000c10085a7 */ /* 0x000ee400080010ff */
[----:B---3--:R-:W-:Y:S05]  /*9100*/  @!P0 BRA `(.L_x_107) ;  /* 0xfffffffc00f08947 */ /* 0x008fea000383ffff */
[----:B------:R-:W-:Y:S05]  /*9110*/  BRA `(.L_x_106) ;  /* 0xffffffe000447947 */ /* 0x000fea000383ffff */
        .weak           $__internal_0_$__cuda_sm10x_tcgen05_guardrail_trap_col_being_dealloced_not_returned_by_alloc
        .type           $__internal_0_$__cuda_sm10x_tcgen05_guardrail_trap_col_being_dealloced_not_returned_by_alloc,@function
        .size           $__internal_0_$__cuda_sm10x_tcgen05_guardrail_trap_col_being_dealloced_not_returned_by_alloc,($__internal_1_$__cuda_sm10x_tcgen05_guardrail_trap_phase_invalid_during_alloc - $__internal_0_$__cuda_sm10x_tcgen05_guardrail_trap_col_being_dealloced_not_returned_by_alloc)
$__internal_0_$__cuda_sm10x_tcgen05_guardrail_trap_col_being_dealloced_not_returned_by_alloc:
[----:B------:R-:W-:Y:S05]  /*9120*/  BPT.TRAP 0x1 ;  /* 0x000000040000795c */ /* 0x000fea0000300000 */
[----:B------:R-:W-:-:S04]  /*9130*/  HFMA2 R3, -RZ, RZ, 0, 0 ;  /* 0x00000000ff037431 */ /* 0x000fc800000001ff */
[----:B------:R-:W-:Y:S05]  /*9140*/  RET.REL.NODEC R2 `(_ZN7cutlass13device_kernelINS_4gemm6kernel13GemmUniversalIN4cute5tupleIJiiiiEEENS1_10collective13CollectiveMmaINS1_35MainloopSm100TmaUmmaWarpSpecializedILi3ELi2ELi4ENS5_IJNS4_1CILi1EEENSA_ILi2EEESB_EEEEENS5_IJNSA_ILi128EEESF_SF_EEENS_12float_e5m2_tENS5_IJlSB_lEEESH_SI_NS4_8TiledMMAINS4_8MMA_AtomIJNS4_10MMA_TraitsINS4_19SM100_MMA_F8F6F4_SSEJSH_SH_fSF_SF_NS4_17integral_constantINS4_4UMMA5MajorELSP_0EEESQ_NSN_INSO_7ScaleInELSR_0EEESS_EEEEEENS4_6LayoutINS5_IJSB_SB_SB_EEENS5_IJNSA_ILi0EEESX_SX_EEEEENS5_IJNS4_10UnderscoreES10_S10_EEEEENS4_23SM90_TMA_LOAD_MULTICASTENS4_14ComposedLayoutINS4_7SwizzleILi3ELi4ELi3EEENS4_18smem_ptr_flag_bitsILi8EEENSV_INS5_IJNSA_ILi8EEESF_EEENS5_IJSF_SB_EEEEEEEvNS4_8identityENS4_13SM90_TMA_LOADES1D_vS1E_EENS_8epilogue10collective18CollectiveEpilogueINS1H_23Sm100TmaWarpSpecializedILi2ELi2ELi64ELb0ELb0EEEJSG_NS5_IJNSV_ISF_SB_EENSV_INSA_ILi64EEESB_EEEEESH_SI_SH_SI_NS1H_6fusion15FusionCallbacksIS1L_NS1Q_17LinearCombinationISH_fSH_fLNS_15FloatRoundStyleE2EEESG_S1P_JEEENS4_5SM1004TMEM4LOAD26SM100_TMEM_LOAD_32dp32b64xES1F_NS14_INS15_ILi2ELi4ELi3EEES18_NSV_INS5_IJS19_S1N_EEENS5_IJS1N_SB_EEEEEEENS4_39AutoVectorizingCopyWithAssumedAlignmentILi128EEENS4_14SM90_TMA_STOREES24_S26_S26_EEEvvEEEEvNT_6ParamsE) ;  /* 0xffffff6c02ac7950 */ /* 0x000fea0003c3ffff */
        .weak           $__internal_1_$__cuda_sm10x_tcgen05_guardrail_trap_phase_invalid_during_alloc
        .type           $__internal_1_$__cuda_sm10x_tcgen05_guardrail_trap_phase_invalid_during_alloc,@function
        .size           $__internal_1_$__cuda_sm10x_tcgen05_guardrail_trap_phase_invalid_during_alloc,($__internal_2_$__cuda_sm10x_tcgen05_guardrail_trap_unallocated_columns_being_dealloced - $__internal_1_$__cuda_sm10x_tcgen05_guardrail_trap_phase_invalid_during_alloc)
$__internal_1_$__cuda_sm10x_tcgen05_guardrail_trap_phase_invalid_during_alloc:
[----:B------:R-:W-:Y:S05]  /*9150*/  BPT.TRAP 0x1 ;  /* 0x000000040000795c */ /* 0x000fea0000300000 */
[----:B------:R-:W-:-:S04]  /*9160*/  MOV R5, 0x0 ;  /* 0x0000000000057802 */ /* 0x000fc80000000f00 */
[----:B------:R-:W-:Y:S05]  /*9170*/  RET.REL.NODEC R4 `(_ZN7cutlass13device_kernelINS_4gemm6kernel13GemmUniversalIN4cute5tupleIJiiiiEEENS1_10collective13CollectiveMmaINS1_35MainloopSm100TmaUmmaWarpSpecializedILi3ELi2ELi4ENS5_IJNS4_1CILi1EEENSA_ILi2EEESB_EEEEENS5_IJNSA_ILi128EEESF_SF_EEENS_12float_e5m2_tENS5_IJlSB_lEEESH_SI_NS4_8TiledMMAINS4_8MMA_AtomIJNS4_10MMA_TraitsINS4_19SM100_MMA_F8F6F4_SSEJSH_SH_fSF_SF_NS4_17integral_constantINS4_4UMMA5MajorELSP_0EEESQ_NSN_INSO_7ScaleInELSR_0EEESS_EEEEEENS4_6LayoutINS5_IJSB_SB_SB_EEENS5_IJNSA_ILi0EEESX_SX_EEEEENS5_IJNS4_10UnderscoreES10_S10_EEEEENS4_23SM90_TMA_LOAD_MULTICASTENS4_14ComposedLayoutINS4_7SwizzleILi3ELi4ELi3EEENS4_18smem_ptr_flag_bitsILi8EEENSV_INS5_IJNSA_ILi8EEESF_EEENS5_IJSF_SB_EEEEEEEvNS4_8identityENS4_13SM90_TMA_LOADES1D_vS1E_EENS_8epilogue10collective18CollectiveEpilogueINS1H_23Sm100TmaWarpSpecializedILi2ELi2ELi64ELb0ELb0EEEJSG_NS5_IJNSV_ISF_SB_EENSV_INSA_ILi64EEESB_EEEEESH_SI_SH_SI_NS1H_6fusion15FusionCallbacksIS1L_NS1Q_17LinearCombinationISH_fSH_fLNS_15FloatRoundStyleE2EEESG_S1P_JEEENS4_5SM1004TMEM4LOAD26SM100_TMEM_LOAD_32dp32b64xES1F_NS14_INS15_ILi2ELi4ELi3EEES18_NSV_INS5_IJS19_S1N_EEENS5_IJS1N_SB_EEEEEEENS4_39AutoVectorizingCopyWithAssumedAlignmentILi128EEENS4_14SM90_TMA_STOREES24_S26_S26_EEEvvEEEEvNT_6ParamsE) ;  /* 0xffffff6c04a07950 */ /* 0x000fea0003c3ffff */
        .weak           $__internal_2_$__cuda_sm10x_tcgen05_guardrail_trap_unallocated_columns_being_dealloced
        .type           $__internal_2_$__cuda_sm10x_tcgen05_guardrail_trap_unallocated_columns_being_dealloced,@function
        .size           $__internal_2_$__cuda_sm10x_tcgen05_guardrail_trap_unallocated_columns_being_dealloced,(.L_x_147 - $__internal_2_$__cuda_sm10x_tcgen05_guardrail_trap_unallocated_columns_being_dealloced)
$__internal_2_$__cuda_sm10x_tcgen05_guardrail_trap_unallocated_columns_being_dealloced:
[----:B------:R-:W-:Y:S05]  /*9180*/  BPT.TRAP 0x1 ;  /* 0x000000040000795c */ /* 0x000fea0000300000 */
[----:B------:R-:W-:-:S04]  /*9190*/  HFMA2 R3, -RZ, RZ, 0, 0 ;  /* 0x00000000ff037431 */ /* 0x000fc800000001ff */
[----:B------:R-:W-:Y:S05]  /*91a0*/  RET.REL.NODEC R2 `(_ZN7cutlass13device_kernelINS_4gemm6kernel13GemmUniversalIN4cute5tupleIJiiiiEEENS1_10collective13CollectiveMmaINS1_35MainloopSm100TmaUmmaWarpSpecializedILi3ELi2ELi4ENS5_IJNS4_1CILi1EEENSA_ILi2EEESB_EEEEENS5_IJNSA_ILi128EEESF_SF_EEENS_12float_e5m2_tENS5_IJlSB_lEEESH_SI_NS4_8TiledMMAINS4_8MMA_AtomIJNS4_10MMA_TraitsINS4_19SM100_MMA_F8F6F4_SSEJSH_SH_fSF_SF_NS4_17integral_constantINS4_4UMMA5MajorELSP_0EEESQ_NSN_INSO_7ScaleInELSR_0EEESS_EEEEEENS4_6LayoutINS5_IJSB_SB_SB_EEENS5_IJNSA_ILi0EEESX_SX_EEEEENS5_IJNS4_10UnderscoreES10_S10_EEEEENS4_23SM90_TMA_LOAD_MULTICASTENS4_14ComposedLayoutINS4_7SwizzleILi3ELi4ELi3EEENS4_18smem_ptr_flag_bitsILi8EEENSV_INS5_IJNSA_ILi8EEESF_EEENS5_IJSF_SB_EEEEEEEvNS4_8identityENS4_13SM90_TMA_LOADES1D_vS1E_EENS_8epilogue10collective18CollectiveEpilogueINS1H_23Sm100TmaWarpSpecializedILi2ELi2ELi64ELb0ELb0EEEJSG_NS5_IJNSV_ISF_SB_EENSV_INSA_ILi64EEESB_EEEEESH_SI_SH_SI_NS1H_6fusion15FusionCallbacksIS1L_NS1Q_17LinearCombinationISH_fSH_fLNS_15FloatRoundStyleE2EEESG_S1P_JEEENS4_5SM1004TMEM4LOAD26SM100_TMEM_LOAD_32dp32b64xES1F_NS14_INS15_ILi2ELi4ELi3EEES18_NSV_INS5_IJS19_S1N_EEENS5_IJS1N_SB_EEEEEEENS4_39AutoVectorizingCopyWithAssumedAlignmentILi128EEENS4_14SM90_TMA_STOREES24_S26_S26_EEEvvEEEEvNT_6ParamsE) ;  /* 0xffffff6c02947950 */ /* 0x000fea0003c3ffff */
.L_x_146:
[----:B------:R-:W-:-:S00]  /*91b0*/  BRA `(.L_x_146) ;  /* 0xfffffffc00fc7947 */ /* 0x000fc0000383ffff */
[----:B------:R-:W-:-:S00]  /*91c0*/  NOP ;  /* 0x0000000000007918 */ /* 0x000fc00000000000 */
        /* <DEDUP_REMOVED lines=11> */
.L_x_147:


//--------------------- .nv.global.init           --------------------------
	.section	.nv.global.init,"aw",@progbits
.nv.global.init:
	.type		$str$27,@object
	.size		$str$27,($str$28 - $str$27)
$str$27:
        /*0000*/ 	.byte	0x28, 0x61, 0x64, 0x64, 0x72, 0x65, 0x73, 0x73, 0x20, 0x26, 0x20, 0x6d, 0x61, 0x73, 0x6b, 0x29
        /*0010*/ 	.byte	0x20, 0x3d, 0x3d, 0x20, 0x30, 0x00
	.type		$str$28,@object
	.size		$str$28,($str$26 - $str$28)
$str$28:
        /*0016*/ 	.byte	0x2f, 0x74, 0x6d, 0x70, 0x2f, 0x63, 0x75, 0x74, 0x6c, 0x61, 0x73, 0x73, 0x5f, 0x73, 0x77, 0x65
        /*0026*/ 	.byte	0x65, 0x70, 0x5f, 0x73, 0x72, 0x63, 0x2f, 0x69, 0x6e, 0x63, 0x6c, 0x75, 0x64, 0x65, 0x2f, 0x63
        /*0036*/ 	.byte	0x75, 0x74, 0x65, 0x2f, 0x70, 0x6f, 0x69, 0x6e, 0x74, 0x65, 0x72, 0x5f, 0x66, 0x6c, 0x61, 0x67
        /*0046*/ 	.byte	0x67, 0x65, 0x64, 0x2e, 0x68, 0x70, 0x70, 0x00
	.type		$str$26,@object
	.size		$str$26,($str$25 - $str$26)
$str$26:
        /*004e*/ 	.byte	0x2f, 0x74, 0x6d, 0x70, 0x2f, 0x63, 0x75, 0x74, 0x6c, 0x61, 0x73, 0x73, 0x5f, 0x73, 0x77, 0x65
        /*005e*/ 	.byte	0x65, 0x70, 0x5f, 0x73, 0x72, 0x63, 0x2f, 0x69, 0x6e, 0x63, 0x6c, 0x75, 0x64, 0x65, 0x2f, 0x63
        /*006e*/ 	.byte	0x75, 0x74, 0x65, 0x2f, 0x61, 0x74, 0x6f, 0x6d, 0x2f, 0x63, 0x6f, 0x70, 0x79, 0x5f, 0x74, 0x72
        /*007e*/ 	.byte	0x61, 0x69, 0x74, 0x73, 0x5f, 0x73, 0x6d, 0x31, 0x30, 0x30, 0x2e, 0x68, 0x70, 0x70, 0x00
	.type		$str$25,@object
	.size		$str$25,(__unnamed_1 - $str$25)
$str$25:
        /*008d*/ 	.byte	0x28, 0x28, 0x75, 0x69, 0x6e, 0x74, 0x33, 0x32, 0x5f, 0x74, 0x28, 0x74, 0x68, 0x72, 0x65, 0x61
        /*009d*/ 	.byte	0x64, 0x49, 0x64, 0x78, 0x2e, 0x78, 0x29, 0x20, 0x2f, 0x20, 0x33, 0x32, 0x29, 0x20, 0x25, 0x20
        /*00ad*/ 	.byte	0x34, 0x29, 0x20, 0x3d, 0x3d, 0x20, 0x28, 0x28, 0x28, 0x74, 0x6d, 0x65, 0x6d, 0x5f, 0x61, 0x64
        /*00bd*/ 	.byte	0x64, 0x72, 0x20, 0x3e, 0x3e, 0x20, 0x31, 0x36, 0x29, 0x20, 0x2f, 0x20, 0x33, 0x32, 0x29, 0x20
        /*00cd*/ 	.byte	0x25, 0x20, 0x34, 0x29, 0x00
	.type		__unnamed_1,@object
	.size		__unnamed_1,(__unnamed_2 - __unnamed_1)
__unnamed_1:
        /*00d2*/ 	.byte	0x61, 0x75, 0x74, 0x6f, 0x20, 0x63, 0x75, 0x74, 0x65, 0x3a, 0x3a, 0x61, 0x73, 0x5f, 0x70, 0x6f
        /* <DEDUP_REMOVED lines=24> */
        /*0262*/ 	.byte	0x43, 0x3c, 0x38, 0x31, 0x39, 0x32, 0x3e, 0x3e, 0x3e, 0x3e, 0x5d, 0x00
	.type		__unnamed_2,@object
	.size		__unnamed_2,(.L_2 - __unnamed_2)
__unnamed_2:
        /* <DEDUP_REMOVED lines=42> */
        /*050e*/ 	.byte	0x3e, 0x3e, 0x3e, 0x3e, 0x5d, 0x00
.L_2:


//--------------------- .nv.shared._ZN7cutlass13device_kernelINS_4gemm6kernel13GemmUniversalIN4cute5tupleIJiiiiEEENS1_10collective13CollectiveMmaINS1_35MainloopSm100TmaUmmaWarpSpecializedILi3ELi2ELi4ENS5_IJNS4_1CILi1EEENSA_ILi2EEESB_EEEEENS5_IJNSA_ILi128EEESF_SF_EEENS_12float_e5m2_tENS5_IJlSB_lEEESH_SI_NS4_8TiledMMAINS4_8MMA_AtomIJNS4_10MMA_TraitsINS4_19SM100_MMA_F8F6F4_SSEJSH_SH_fSF_SF_NS4_17integral_constantINS4_4UMMA5MajorELSP_0EEESQ_NSN_INSO_7ScaleInELSR_0EEESS_EEEEEENS4_6LayoutINS5_IJSB_SB_SB_EEENS5_IJNSA_ILi0EEESX_SX_EEEEENS5_IJNS4_10UnderscoreES10_S10_EEEEENS4_23SM90_TMA_LOAD_MULTICASTENS4_14ComposedLayoutINS4_7SwizzleILi3ELi4ELi3EEENS4_18smem_ptr_flag_bitsILi8EEENSV_INS5_IJNSA_ILi8EEESF_EEENS5_IJSF_SB_EEEEEEEvNS4_8identityENS4_13SM90_TMA_LOADES1D_vS1E_EENS_8epilogue10collective18CollectiveEpilogueINS1H_23Sm100TmaWarpSpecializedILi2ELi2ELi64ELb0ELb0EEEJSG_NS5_IJNSV_ISF_SB_EENSV_INSA_ILi64EEESB_EEEEESH_SI_SH_SI_NS1H_6fusion15FusionCallbacksIS1L_NS1Q_17LinearCombinationISH_fSH_fLNS_15FloatRoundStyleE2EEESG_S1P_JEEENS4_5SM1004TMEM4LOAD26SM100_TMEM_LOAD_32dp32b64xES1F_NS14_INS15_ILi2ELi4ELi3EEES18_NSV_INS5_IJS19_S1N_EEENS5_IJS1N_SB_EEEEEEENS4_39AutoVectorizingCopyWithAssumedAlignmentILi128EEENS4_14SM90_TMA_STOREES24_S26_S26_EEEvvEEEEvNT_6ParamsE --------------------------
	.section	.nv.shared._ZN7cutlass13device_kernelINS_4gemm6kernel13GemmUniversalIN4cute5tupleIJiiiiEEENS1_10collective13CollectiveMmaINS1_35MainloopSm100TmaUmmaWarpSpecializedILi3ELi2ELi4ENS5_IJNS4_1CILi1EEENSA_ILi2EEESB_EEEEENS5_IJNSA_ILi128EEESF_SF_EEENS_12float_e5m2_tENS5_IJlSB_lEEESH_SI_NS4_8TiledMMAINS4_8MMA_AtomIJNS4_10MMA_TraitsINS4_19SM100_MMA_F8F6F4_SSEJSH_SH_fSF_SF_NS4_17integral_constantINS4_4UMMA5MajorELSP_0EEESQ_NSN_INSO_7ScaleInELSR_0EEESS_EEEEEENS4_6LayoutINS5_IJSB_SB_SB_EEENS5_IJNSA_ILi0EEESX_SX_EEEEENS5_IJNS4_10UnderscoreES10_S10_EEEEENS4_23SM90_TMA_LOAD_MULTICASTENS4_14ComposedLayoutINS4_7SwizzleILi3ELi4ELi3EEENS4_18smem_ptr_flag_bitsILi8EEENSV_INS5_IJNSA_ILi8EEESF_EEENS5_IJSF_SB_EEEEEEEvNS4_8identityENS4_13SM90_TMA_LOADES1D_vS1E_EENS_8epilogue10collective18CollectiveEpilogueINS1H_23Sm100TmaWarpSpecializedILi2ELi2ELi64ELb0ELb0EEEJSG_NS5_IJNSV_ISF_SB_EENSV_INSA_ILi64EEESB_EEEEESH_SI_SH_SI_NS1H_6fusion15FusionCallbacksIS1L_NS1Q_17LinearCombinationISH_fSH_fLNS_15FloatRoundStyleE2EEESG_S1P_JEEENS4_5SM1004TMEM4LOAD26SM100_TMEM_LOAD_32dp32b64xES1F_NS14_INS15_ILi2ELi4ELi3EEES18_NSV_INS5_IJS19_S1N_EEENS5_IJS1N_SB_EEEEEEENS4_39AutoVectorizingCopyWithAssumedAlignmentILi128EEENS4_14SM90_TMA_STOREES24_S26_S26_EEEvvEEEEvNT_6ParamsE,"aw",@nobits
	.sectionflags	@""
	.align	16
	.zero		1024


//--------------------- .nv.shared.reserved.0     --------------------------
	.section	.nv.shared.reserved.0,"aw",@nobits
	.weak		__nv_reservedSMEM_offset_0_alias
	.size		__nv_reservedSMEM_offset_0_alias, 0, 64
	.other		__nv_reservedSMEM_offset_0_alias,@"STO_CUDA_RESERVED_SHARED STV_DEFAULT"
__nv_reservedSMEM_offset_0_alias:
	.zero		0
.nv.shared.reserved.0:
	.zero		64
	.weak		__nv_reservedSMEM_tcgen05_partition
	.type		__nv_reservedSMEM_tcgen05_partition,@object
	.size		__nv_reservedSMEM_tcgen05_partition,(.L_0 - __nv_reservedSMEM_tcgen05_partition)
__nv_reservedSMEM_tcgen05_partition:
	.zero		32
.L_0:


//--------------------- .nv.global                --------------------------
	.section	.nv.global,"aw",@nobits
.nv.global:
	.type		_ZN39_INTERNAL_345e11d0_4_k_cu_ab785e3c_91584cute1_E,@object
	.size		_ZN39_INTERNAL_345e11d0_4_k_cu_ab785e3c_91584cute1_E,(_ZN39_INTERNAL_345e11d0_4_k_cu_ab785e3c_91584cuda3std3__45__cpo6cbeginE - _ZN39_INTERNAL_345e11d0_4_k_cu_ab785e3c_91584cute1_E)
_ZN39_INTERNAL_345e11d0_4_k_cu_ab785e3c_91584cute1_E:
	.zero		1
	.type		_ZN39_INTERNAL_345e11d0_4_k_cu_ab785e3c_91584cuda3std3__45__cpo6cbeginE,@object
	.size		_ZN39_INTERNAL_345e11d0_4_k_cu_ab785e3c_91584cuda3std3__45__cpo6cbeginE,(_ZN39_INTERNAL_345e11d0_4_k_cu_ab785e3c_91584cuda3std3__48in_placeE - _ZN39_INTERNAL_345e11d0_4_k_cu_ab785e3c_91584cuda3std3__45__cpo6cbeginE)
_ZN39_INTERNAL_345e11d0_4_k_cu_ab785e3c_91584cuda3std3__45__cpo6cbeginE:
	.zero		1
	.type		_ZN39_INTERNAL_345e11d0_4_k_cu_ab785e3c_91584cuda3std3__48in_placeE,@object
	.size		_ZN39_INTERNAL_345e11d0_4_k_cu_ab785e3c_91584cuda3std3__48in_placeE,(_ZN39_INTERNAL_345e11d0_4_k_cu_ab785e3c_91584cuda3std6ranges3__45__cpo9iter_moveE - _ZN39_INTERNAL_345e11d0_4_k_cu_ab785e3c_91584cuda3std3__48in_placeE)
_ZN39_INTERNAL_345e11d0_4_k_cu_ab785e3c_91584cuda3std3__48in_placeE:
	.zero		1
	.type		_ZN39_INTERNAL_345e11d0_4_k_cu_ab785e3c_91584cuda3std6ranges3__45__cpo9iter_moveE,@object
	.size		_ZN39_INTERNAL_345e11d0_4_k_cu_ab785e3c_91584cuda3std6ranges3__45__cpo9iter_moveE,(_ZN39_INTERNAL_345e11d0_4_k_cu_ab785e3c_91584cuda3std3__45__cpo5beginE - _ZN39_INTERNAL_345e11d0_4_k_cu_ab785e3c_91584cuda3std6ranges3__45__cpo9iter_moveE)
_ZN39_INTERNAL_345e11d0_4_k_cu_ab785e3c_91584cuda3std6ranges3__45__cpo9iter_moveE:
	.zero		1
	.type		_ZN39_INTERNAL_345e11d0_4_k_cu_ab785e3c_91584cuda3std3__45__cpo5beginE,@object
	.size		_ZN39_INTERNAL_345e11d0_4_k_cu_ab785e3c_91584cuda3std3__45__cpo5beginE,(_ZN39_INTERNAL_345e11d0_4_k_cu_ab785e3c_91584cuda3std3__441_GLOBAL__N__345e11d0_4_k_cu_ab785e3c_91586ignoreE - _ZN39_INTERNAL_345e11d0_4_k_cu_ab785e3c_91584cuda3std3__45__cpo5beginE)
_ZN39_INTERNAL_345e11d0_4_k_cu_ab785e3c_91584cuda3std3__45__cpo5beginE:
	.zero		1
	.type		_ZN39_INTERNAL_345e11d0_4_k_cu_ab785e3c_91584cuda3std3__441_GLOBAL__N__345e11d0_4_k_cu_ab785e3c_91586ignoreE,@object
	.size		_ZN39_INTERNAL_345e11d0_4_k_cu_ab785e3c_91584cuda3std3__441_GLOBAL__N__345e11d0_4_k_cu_ab785e3c_91586ignoreE,(_ZN39_INTERNAL_345e11d0_4_k_cu_ab785e3c_91584cute7productE - _ZN39_INTERNAL_345e11d0_4_k_cu_ab785e3c_91584cuda3std3__441_GLOBAL__N__345e11d0_4_k_cu_ab785e3c_91586ignoreE)
_ZN39_INTERNAL_345e11d0_4_k_cu_ab785e3c_91584cuda3std3__441_GLOBAL__N__345e11d0_4_k_cu_ab785e3c_91586ignoreE:
	.zero		1
	.type		_ZN39_INTERNAL_345e11d0_4_k_cu_ab785e3c_91584cute7productE,@object
	.size		_ZN39_INTERNAL_345e11d0_4_k_cu_ab785e3c_91584cute7productE,(_ZN39_INTERNAL_345e11d0_4_k_cu_ab785e3c_91584cuda3std3__45__cpo3endE - _ZN39_INTERNAL_345e11d0_4_k_cu_ab785e3c_91584cute7productE)
_ZN39_INTERNAL_345e11d0_4_k_cu_ab785e3c_91584cute7productE:
	.zero		1
	.type		_ZN39_INTERNAL_345e11d0_4_k_cu_ab785e3c_91584cuda3std3__45__cpo3endE,@object
	.size		_ZN39_INTERNAL_345e11d0_4_k_cu_ab785e3c_91584cuda3std3__45__cpo3endE,(_ZN39_INTERNAL_345e11d0_4_k_cu_ab785e3c_91584cuda3std3__419piecewise_constructE - _ZN39_INTERNAL_345e11d0_4_k_cu_ab785e3c_91584cuda3std3__45__cpo3endE)
_ZN39_INTERNAL_345e11d0_4_k_cu_ab785e3c_91584cuda3std3__45__cpo3endE:
	.zero		1
	.type		_ZN39_INTERNAL_345e11d0_4_k_cu_ab785e3c_91584cuda3std3__419piecewise_constructE,@object
	.size		_ZN39_INTERNAL_345e11d0_4_k_cu_ab785e3c_91584cuda3std3__419piecewise_constructE,(_ZN39_INTERNAL_345e11d0_4_k_cu_ab785e3c_91584cuda3std3__45__cpo4cendE - _ZN39_INTERNAL_345e11d0_4_k_cu_ab785e3c_91584cuda3std3__419piecewise_constructE)
_ZN39_INTERNAL_345e11d0_4_k_cu_ab785e3c_91584cuda3std3__419piecewise_constructE:
	.zero		1
	.type		_ZN39_INTERNAL_345e11d0_4_k_cu_ab785e3c_91584cuda3std3__45__cpo4cendE,@object
	.size		_ZN39_INTERNAL_345e11d0_4_k_cu_ab785e3c_91584cuda3std3__45__cpo4cendE,(_ZN39_INTERNAL_345e11d0_4_k_cu_ab785e3c_91584cuda3std6ranges3__45__cpo4swapE - _ZN39_INTERNAL_345e11d0_4_k_cu_ab785e3c_91584cuda3std3__45__cpo4cendE)
_ZN39_INTERNAL_345e11d0_4_k_cu_ab785e3c_91584cuda3std3__45__cpo4cendE:
	.zero		1
	.type		_ZN39_INTERNAL_345e11d0_4_k_cu_ab785e3c_91584cuda3std6ranges3__45__cpo4swapE,@object
	.size		_ZN39_INTERNAL_345e11d0_4_k_cu_ab785e3c_91584cuda3std6ranges3__45__cpo4swapE,(.L_10 - _ZN39_INTERNAL_345e11d0_4_k_cu_ab785e3c_91584cuda3std6ranges3__45__cpo4swapE)
_ZN39_INTERNAL_345e11d0_4_k_cu_ab785e3c_91584cuda3std6ranges3__45__cpo4swapE:
	.zero		1
.L_10:


//--------------------- .nv.constant0._ZN7cutlass13device_kernelINS_4gemm6kernel13GemmUniversalIN4cute5tupleIJiiiiEEENS1_10collective13CollectiveMmaINS1_35MainloopSm100TmaUmmaWarpSpecializedILi3ELi2ELi4ENS5_IJNS4_1CILi1EEENSA_ILi2EEESB_EEEEENS5_IJNSA_ILi128EEESF_SF_EEENS_12float_e5m2_tENS5_IJlSB_lEEESH_SI_NS4_8TiledMMAINS4_8MMA_AtomIJNS4_10MMA_TraitsINS4_19SM100_MMA_F8F6F4_SSEJSH_SH_fSF_SF_NS4_17integral_constantINS4_4UMMA5MajorELSP_0EEESQ_NSN_INSO_7ScaleInELSR_0EEESS_EEEEEENS4_6LayoutINS5_IJSB_SB_SB_EEENS5_IJNSA_ILi0EEESX_SX_EEEEENS5_IJNS4_10UnderscoreES10_S10_EEEEENS4_23SM90_TMA_LOAD_MULTICASTENS4_14ComposedLayoutINS4_7SwizzleILi3ELi4ELi3EEENS4_18smem_ptr_flag_bitsILi8EEENSV_INS5_IJNSA_ILi8EEESF_EEENS5_IJSF_SB_EEEEEEEvNS4_8identityENS4_13SM90_TMA_LOADES1D_vS1E_EENS_8epilogue10collective18CollectiveEpilogueINS1H_23Sm100TmaWarpSpecializedILi2ELi2ELi64ELb0ELb0EEEJSG_NS5_IJNSV_ISF_SB_EENSV_INSA_ILi64EEESB_EEEEESH_SI_SH_SI_NS1H_6fusion15FusionCallbacksIS1L_NS1Q_17LinearCombinationISH_fSH_fLNS_15FloatRoundStyleE2EEESG_S1P_JEEENS4_5SM1004TMEM4LOAD26SM100_TMEM_LOAD_32dp32b64xES1F_NS14_INS15_ILi2ELi4ELi3EEES18_NSV_INS5_IJS19_S1N_EEENS5_IJS1N_SB_EEEEEEENS4_39AutoVectorizingCopyWithAssumedAlignmentILi128EEENS4_14SM90_TMA_STOREES24_S26_S26_EEEvvEEEEvNT_6ParamsE --------------------------
	.section	.nv.constant0._ZN7cutlass13device_kernelINS_4gemm6kernel13GemmUniversalIN4cute5tupleIJiiiiEEENS1_10collective13CollectiveMmaINS1_35MainloopSm100TmaUmmaWarpSpecializedILi3ELi2ELi4ENS5_IJNS4_1CILi1EEENSA_ILi2EEESB_EEEEENS5_IJNSA_ILi128EEESF_SF_EEENS_12float_e5m2_tENS5_IJlSB_lEEESH_SI_NS4_8TiledMMAINS4_8MMA_AtomIJNS4_10MMA_TraitsINS4_19SM100_MMA_F8F6F4_SSEJSH_SH_fSF_SF_NS4_17integral_constantINS4_4UMMA5MajorELSP_0EEESQ_NSN_INSO_7ScaleInELSR_0EEESS_EEEEEENS4_6LayoutINS5_IJSB_SB_SB_EEENS5_IJNSA_ILi0EEESX_SX_EEEEENS5_IJNS4_10UnderscoreES10_S10_EEEEENS4_23SM90_TMA_LOAD_MULTICASTENS4_14ComposedLayoutINS4_7SwizzleILi3ELi4ELi3EEENS4_18smem_ptr_flag_bitsILi8EEENSV_INS5_IJNSA_ILi8EEESF_EEENS5_IJSF_SB_EEEEEEEvNS4_8identityENS4_13SM90_TMA_LOADES1D_vS1E_EENS_8epilogue10collective18CollectiveEpilogueINS1H_23Sm100TmaWarpSpecializedILi2ELi2ELi64ELb0ELb0EEEJSG_NS5_IJNSV_ISF_SB_EENSV_INSA_ILi64EEESB_EEEEESH_SI_SH_SI_NS1H_6fusion15FusionCallbacksIS1L_NS1Q_17LinearCombinationISH_fSH_fLNS_15FloatRoundStyleE2EEESG_S1P_JEEENS4_5SM1004TMEM4LOAD26SM100_TMEM_LOAD_32dp32b64xES1F_NS14_INS15_ILi2ELi4ELi3EEES18_NSV_INS5_IJS19_S1N_EEENS5_IJS1N_SB_EEEEEEENS4_39AutoVectorizingCopyWithAssumedAlignmentILi128EEENS4_14SM90_TMA_STOREES24_S26_S26_EEEvvEEEEvNT_6ParamsE,"a",@progbits
	.sectionflags	@""
	.align	4
.nv.constant0._ZN7cutlass13device_kernelINS_4gemm6kernel13GemmUniversalIN4cute5tupleIJiiiiEEENS1_10collective13CollectiveMmaINS1_35MainloopSm100TmaUmmaWarpSpecializedILi3ELi2ELi4ENS5_IJNS4_1CILi1EEENSA_ILi2EEESB_EEEEENS5_IJNSA_ILi128EEESF_SF_EEENS_12float_e5m2_tENS5_IJlSB_lEEESH_SI_NS4_8TiledMMAINS4_8MMA_AtomIJNS4_10MMA_TraitsINS4_19SM100_MMA_F8F6F4_SSEJSH_SH_fSF_SF_NS4_17integral_constantINS4_4UMMA5MajorELSP_0EEESQ_NSN_INSO_7ScaleInELSR_0EEESS_EEEEEENS4_6LayoutINS5_IJSB_SB_SB_EEENS5_IJNSA_ILi0EEESX_SX_EEEEENS5_IJNS4_10UnderscoreES10_S10_EEEEENS4_23SM90_TMA_LOAD_MULTICASTENS4_14ComposedLayoutINS4_7SwizzleILi3ELi4ELi3EEENS4_18smem_ptr_flag_bitsILi8EEENSV_INS5_IJNSA_ILi8EEESF_EEENS5_IJSF_SB_EEEEEEEvNS4_8identityENS4_13SM90_TMA_LOADES1D_vS1E_EENS_8epilogue10collective18CollectiveEpilogueINS1H_23Sm100TmaWarpSpecializedILi2ELi2ELi64ELb0ELb0EEEJSG_NS5_IJNSV_ISF_SB_EENSV_INSA_ILi64EEESB_EEEEESH_SI_SH_SI_NS1H_6fusion15FusionCallbacksIS1L_NS1Q_17LinearCombinationISH_fSH_fLNS_15FloatRoundStyleE2EEESG_S1P_JEEENS4_5SM1004TMEM4LOAD26SM100_TMEM_LOAD_32dp32b64xES1F_NS14_INS15_ILi2ELi4ELi3EEES18_NSV_INS5_IJS19_S1N_EEENS5_IJS1N_SB_EEEEEEENS4_39AutoVectorizingCopyWithAssumedAlignmentILi128EEENS4_14SM90_TMA_STOREES24_S26_S26_EEEvvEEEEvNT_6ParamsE:
	.zero		2944


//--------------------- SYMBOLS --------------------------

	.type		.nv.reservedSmem.offset0,@object
	.size		.nv.reservedSmem.offset0,0x4
	.type		.nv.reservedSmem.cap,@object
	.size		.nv.reservedSmem.cap,0x4
	.type		__assertfail,@function
